//
// Generated by NVIDIA NVVM Compiler
//
// Compiler Build ID: CL-36424714
// Cuda compilation tools, release 13.0, V13.0.88
// Based on NVVM 20.0.0
//

.version 9.0
.target sm_100
.address_size 64

	// .globl	_Z20dct8x8_forward_naivePKfPfii
.global .align 4 .b8 __cudart_i2opi_f[24] = {65, 144, 67, 60, 153, 149, 98, 219, 192, 221, 52, 245, 209, 87, 39, 252, 41, 21, 68, 78, 110, 131, 249, 162};

.visible .entry _Z20dct8x8_forward_naivePKfPfii(
	.param .u64 .ptr .align 1 _Z20dct8x8_forward_naivePKfPfii_param_0,
	.param .u64 .ptr .align 1 _Z20dct8x8_forward_naivePKfPfii_param_1,
	.param .u32 _Z20dct8x8_forward_naivePKfPfii_param_2,
	.param .u32 _Z20dct8x8_forward_naivePKfPfii_param_3
)
{
	.local .align 4 .b8 	__local_depot0[28];
	.reg .b64 	%SP;
	.reg .b64 	%SPL;
	.reg .pred 	%p<114>;
	.reg .b32 	%r<612>;
	.reg .b32 	%f<445>;
	.reg .b64 	%rd<252>;
	.reg .b64 	%fd<33>;

	mov.u64 	%SPL, __local_depot0;
	ld.param.u32 	%r193, [_Z20dct8x8_forward_naivePKfPfii_param_2];
	ld.param.u32 	%r194, [_Z20dct8x8_forward_naivePKfPfii_param_3];
	add.u64 	%rd1, %SPL, 0;
	add.u64 	%rd2, %SPL, 0;
	mov.u32 	%r196, %ctaid.x;
	shl.b32 	%r197, %r196, 3;
	mov.u32 	%r198, %ctaid.y;
	shl.b32 	%r199, %r198, 3;
	mov.u32 	%r200, %tid.x;
	mov.u32 	%r201, %tid.y;
	add.s32 	%r202, %r197, %r200;
	setp.ge.s32 	%p2, %r202, %r193;
	add.s32 	%r203, %r199, %r201;
	setp.ge.s32 	%p3, %r203, %r194;
	or.pred  	%p4, %p2, %p3;
	@%p4 bra 	$L__BB0_100;
	cvt.rn.f32.u32 	%f76, %r201;
	mul.f32 	%f77, %f76, 0f3E490FDB;
	mul.f32 	%f78, %f77, 0f3F22F983;
	cvt.rni.s32.f32 	%r2, %f78;
	cvt.rn.f32.s32 	%f79, %r2;
	fma.rn.f32 	%f80, %f79, 0fBFC90FDA, %f77;
	fma.rn.f32 	%f81, %f79, 0fB3A22168, %f80;
	fma.rn.f32 	%f1, %f79, 0fA7C234C5, %f81;
	mov.b32 	%r206, %f77;
	shr.u32 	%r207, %r206, 23;
	add.s32 	%r208, %r207, -128;
	shr.u32 	%r209, %r208, 5;
	and.b32  	%r3, %r207, 31;
	mul.wide.u32 	%rd60, %r209, 4;
	sub.s64 	%rd3, %rd1, %rd60;
	mul.lo.s32 	%r210, %r201, 3;
	cvt.rn.f32.u32 	%f82, %r210;
	mul.f32 	%f83, %f82, 0f3E490FDB;
	mul.f32 	%f84, %f83, 0f3F22F983;
	cvt.rni.s32.f32 	%r4, %f84;
	cvt.rn.f32.s32 	%f85, %r4;
	fma.rn.f32 	%f86, %f85, 0fBFC90FDA, %f83;
	fma.rn.f32 	%f87, %f85, 0fB3A22168, %f86;
	fma.rn.f32 	%f2, %f85, 0fA7C234C5, %f87;
	mov.b32 	%r211, %f83;
	shr.u32 	%r212, %r211, 23;
	add.s32 	%r213, %r212, -128;
	shr.u32 	%r214, %r213, 5;
	and.b32  	%r5, %r212, 31;
	mul.wide.u32 	%rd61, %r214, 4;
	sub.s64 	%rd4, %rd1, %rd61;
	mul.lo.s32 	%r215, %r201, 5;
	cvt.rn.f32.u32 	%f88, %r215;
	mul.f32 	%f89, %f88, 0f3E490FDB;
	mul.f32 	%f90, %f89, 0f3F22F983;
	cvt.rni.s32.f32 	%r6, %f90;
	cvt.rn.f32.s32 	%f91, %r6;
	fma.rn.f32 	%f92, %f91, 0fBFC90FDA, %f89;
	fma.rn.f32 	%f93, %f91, 0fB3A22168, %f92;
	fma.rn.f32 	%f3, %f91, 0fA7C234C5, %f93;
	mov.b32 	%r216, %f89;
	shr.u32 	%r217, %r216, 23;
	add.s32 	%r218, %r217, -128;
	shr.u32 	%r219, %r218, 5;
	and.b32  	%r7, %r217, 31;
	mul.wide.u32 	%rd62, %r219, 4;
	sub.s64 	%rd5, %rd1, %rd62;
	mul.lo.s32 	%r220, %r201, 7;
	cvt.rn.f32.u32 	%f94, %r220;
	mul.f32 	%f95, %f94, 0f3E490FDB;
	mul.f32 	%f96, %f95, 0f3F22F983;
	cvt.rni.s32.f32 	%r8, %f96;
	cvt.rn.f32.s32 	%f97, %r8;
	fma.rn.f32 	%f98, %f97, 0fBFC90FDA, %f95;
	fma.rn.f32 	%f99, %f97, 0fB3A22168, %f98;
	fma.rn.f32 	%f4, %f97, 0fA7C234C5, %f99;
	mov.b32 	%r221, %f95;
	shr.u32 	%r222, %r221, 23;
	add.s32 	%r223, %r222, -128;
	shr.u32 	%r224, %r223, 5;
	and.b32  	%r9, %r222, 31;
	mul.wide.u32 	%rd63, %r224, 4;
	sub.s64 	%rd6, %rd1, %rd63;
	mul.lo.s32 	%r225, %r201, 9;
	cvt.rn.f32.u32 	%f100, %r225;
	mul.f32 	%f101, %f100, 0f3E490FDB;
	mul.f32 	%f102, %f101, 0f3F22F983;
	cvt.rni.s32.f32 	%r10, %f102;
	cvt.rn.f32.s32 	%f103, %r10;
	fma.rn.f32 	%f104, %f103, 0fBFC90FDA, %f101;
	fma.rn.f32 	%f105, %f103, 0fB3A22168, %f104;
	fma.rn.f32 	%f5, %f103, 0fA7C234C5, %f105;
	mov.b32 	%r226, %f101;
	shr.u32 	%r227, %r226, 23;
	add.s32 	%r228, %r227, -128;
	shr.u32 	%r229, %r228, 5;
	and.b32  	%r11, %r227, 31;
	mul.wide.u32 	%rd64, %r229, 4;
	sub.s64 	%rd7, %rd1, %rd64;
	mul.lo.s32 	%r230, %r201, 11;
	cvt.rn.f32.u32 	%f106, %r230;
	mul.f32 	%f107, %f106, 0f3E490FDB;
	mul.f32 	%f108, %f107, 0f3F22F983;
	cvt.rni.s32.f32 	%r12, %f108;
	cvt.rn.f32.s32 	%f109, %r12;
	fma.rn.f32 	%f110, %f109, 0fBFC90FDA, %f107;
	fma.rn.f32 	%f111, %f109, 0fB3A22168, %f110;
	fma.rn.f32 	%f6, %f109, 0fA7C234C5, %f111;
	mov.b32 	%r231, %f107;
	shr.u32 	%r232, %r231, 23;
	add.s32 	%r233, %r232, -128;
	shr.u32 	%r234, %r233, 5;
	and.b32  	%r13, %r232, 31;
	mul.wide.u32 	%rd65, %r234, 4;
	sub.s64 	%rd8, %rd1, %rd65;
	mul.lo.s32 	%r235, %r201, 13;
	cvt.rn.f32.u32 	%f112, %r235;
	mul.f32 	%f113, %f112, 0f3E490FDB;
	mul.f32 	%f114, %f113, 0f3F22F983;
	cvt.rni.s32.f32 	%r14, %f114;
	cvt.rn.f32.s32 	%f115, %r14;
	fma.rn.f32 	%f116, %f115, 0fBFC90FDA, %f113;
	fma.rn.f32 	%f117, %f115, 0fB3A22168, %f116;
	fma.rn.f32 	%f7, %f115, 0fA7C234C5, %f117;
	mov.b32 	%r236, %f113;
	shr.u32 	%r237, %r236, 23;
	add.s32 	%r238, %r237, -128;
	shr.u32 	%r239, %r238, 5;
	and.b32  	%r15, %r237, 31;
	mul.wide.u32 	%rd66, %r239, 4;
	sub.s64 	%rd9, %rd1, %rd66;
	mul.lo.s32 	%r240, %r201, 15;
	cvt.rn.f32.u32 	%f118, %r240;
	mul.f32 	%f119, %f118, 0f3E490FDB;
	mul.f32 	%f120, %f119, 0f3F22F983;
	cvt.rni.s32.f32 	%r16, %f120;
	cvt.rn.f32.s32 	%f121, %r16;
	fma.rn.f32 	%f122, %f121, 0fBFC90FDA, %f119;
	fma.rn.f32 	%f123, %f121, 0fB3A22168, %f122;
	fma.rn.f32 	%f8, %f121, 0fA7C234C5, %f123;
	mov.b32 	%r241, %f119;
	shr.u32 	%r242, %r241, 23;
	add.s32 	%r243, %r242, -128;
	shr.u32 	%r244, %r243, 5;
	and.b32  	%r17, %r242, 31;
	mul.wide.u32 	%rd67, %r244, 4;
	sub.s64 	%rd10, %rd1, %rd67;
	mov.f32 	%f428, 0f00000000;
	mov.b32 	%r547, 0;
$L__BB0_2:
	ld.param.u64 	%rd232, [_Z20dct8x8_forward_naivePKfPfii_param_0];
	mov.u32 	%r245, %ctaid.x;
	shl.b32 	%r246, %r245, 3;
	add.s32 	%r247, %r547, %r246;
	shl.b32 	%r248, %r547, 1;
	or.b32  	%r249, %r248, 1;
	cvt.rn.f32.u32 	%f124, %r249;
	mov.u32 	%r19, %tid.x;
	cvt.rn.f32.u32 	%f125, %r19;
	mul.f32 	%f126, %f125, %f124;
	mul.f32 	%f127, %f126, 0f3E490FDB;
	mul.f32 	%f128, %f127, 0f3F22F983;
	cvt.rni.s32.f32 	%r250, %f128;
	cvt.rn.f32.s32 	%f129, %r250;
	fma.rn.f32 	%f130, %f129, 0fBFC90FDA, %f127;
	fma.rn.f32 	%f131, %f129, 0fB3A22168, %f130;
	fma.rn.f32 	%f132, %f129, 0fA7C234C5, %f131;
	abs.f32 	%f133, %f127;
	setp.ltu.f32 	%p5, %f133, 0f47CE4780;
	setp.eq.f32 	%p6, %f133, 0f7F800000;
	mov.b32 	%r251, %f127;
	shr.u32 	%r252, %r251, 23;
	add.s32 	%r253, %r252, -128;
	shl.b32 	%r254, %r251, 8;
	or.b32  	%r20, %r254, -2147483648;
	shr.u32 	%r255, %r253, 5;
	and.b32  	%r21, %r252, 31;
	mul.wide.u32 	%rd68, %r255, 4;
	sub.s64 	%rd11, %rd2, %rd68;
	sub.s32 	%r22, 32, %r21;
	mov.f32 	%f134, 0f00000000;
	mul.rn.f32 	%f135, %f127, %f134;
	mov.u32 	%r256, %ctaid.y;
	mul.lo.s32 	%r257, %r256, %r193;
	shl.b32 	%r258, %r257, 3;
	add.s32 	%r259, %r247, %r258;
	cvta.to.global.u64 	%rd69, %rd232;
	mul.wide.s32 	%rd70, %r259, 4;
	add.s64 	%rd12, %rd69, %rd70;
	ld.global.nc.f32 	%f10, [%rd12];
	or.pred  	%p1, %p5, %p6;
	selp.b32 	%r607, %r250, 0, %p5;
	selp.f32 	%f443, %f132, %f135, %p5;
	mov.u32 	%r551, %r607;
	mov.f32 	%f429, %f443;
	@%p1 bra 	$L__BB0_8;
	mov.b64 	%rd236, 0;
	mov.b32 	%r548, 0;
	mov.u64 	%rd234, __cudart_i2opi_f;
	mov.u64 	%rd235, %rd2;
$L__BB0_4:
	.pragma "nounroll";
	ld.global.nc.u32 	%r261, [%rd234];
	mad.wide.u32 	%rd73, %r261, %r20, %rd236;
	shr.u64 	%rd236, %rd73, 32;
	st.local.u32 	[%rd235], %rd73;
	add.s32 	%r548, %r548, 1;
	add.s64 	%rd235, %rd235, 4;
	add.s64 	%rd234, %rd234, 4;
	setp.ne.s32 	%p7, %r548, 6;
	@%p7 bra 	$L__BB0_4;
	setp.eq.s32 	%p8, %r21, 0;
	st.local.u32 	[%rd2+24], %rd236;
	ld.local.u32 	%r549, [%rd11+24];
	ld.local.u32 	%r550, [%rd11+20];
	@%p8 bra 	$L__BB0_7;
	shl.b32 	%r262, %r549, %r21;
	shr.u32 	%r263, %r550, %r22;
	add.s32 	%r549, %r263, %r262;
	shl.b32 	%r264, %r550, %r21;
	ld.local.u32 	%r265, [%rd11+16];
	shr.u32 	%r266, %r265, %r22;
	add.s32 	%r550, %r266, %r264;
$L__BB0_7:
	shr.u32 	%r267, %r549, 30;
	shf.l.wrap.b32 	%r268, %r550, %r549, 2;
	shl.b32 	%r269, %r550, 2;
	shr.u32 	%r270, %r268, 31;
	add.s32 	%r551, %r270, %r267;
	shr.s32 	%r271, %r268, 31;
	xor.b32  	%r272, %r271, %r268;
	xor.b32  	%r273, %r271, %r269;
	cvt.u64.u32 	%rd74, %r272;
	shl.b64 	%rd75, %rd74, 32;
	cvt.u64.u32 	%rd76, %r273;
	or.b64  	%rd77, %rd75, %rd76;
	cvt.rn.f64.s64 	%fd1, %rd77;
	mul.f64 	%fd2, %fd1, 0d3BF921FB54442D19;
	cvt.rn.f32.f64 	%f136, %fd2;
	neg.f32 	%f137, %f136;
	setp.lt.s32 	%p9, %r268, 0;
	selp.f32 	%f429, %f137, %f136, %p9;
$L__BB0_8:
	cvt.rn.f32.u32 	%f138, %r201;
	mul.f32 	%f139, %f138, 0f3E490FDB;
	abs.f32 	%f140, %f139;
	setp.eq.f32 	%p10, %f140, 0f7F800000;
	setp.ltu.f32 	%p11, %f140, 0f47CE4780;
	add.s32 	%r274, %r551, 1;
	mul.rn.f32 	%f141, %f429, %f429;
	and.b32  	%r275, %r551, 1;
	setp.eq.b32 	%p12, %r275, 1;
	selp.f32 	%f142, %f429, 0f3F800000, %p12;
	fma.rn.f32 	%f143, %f141, %f142, 0f00000000;
	fma.rn.f32 	%f144, %f141, 0f37CBAC00, 0fBAB607ED;
	selp.f32 	%f145, 0fB94D4153, %f144, %p12;
	selp.f32 	%f146, 0f3C0885E4, 0f3D2AAABB, %p12;
	fma.rn.f32 	%f147, %f145, %f141, %f146;
	selp.f32 	%f148, 0fBE2AAAA8, 0fBEFFFFFF, %p12;
	fma.rn.f32 	%f149, %f147, %f141, %f148;
	fma.rn.f32 	%f150, %f149, %f143, %f142;
	and.b32  	%r276, %r274, 2;
	setp.eq.s32 	%p13, %r276, 0;
	mov.f32 	%f151, 0f00000000;
	sub.f32 	%f152, %f151, %f150;
	selp.f32 	%f153, %f150, %f152, %p13;
	mul.f32 	%f14, %f10, %f153;
	or.pred  	%p14, %p11, %p10;
	selp.b32 	%r555, %r2, 0, %p11;
	mul.rn.f32 	%f154, %f139, %f151;
	selp.f32 	%f430, %f1, %f154, %p11;
	@%p14 bra 	$L__BB0_14;
	mov.b64 	%rd237, 0;
	mov.b32 	%r552, 0;
$L__BB0_10:
	.pragma "nounroll";
	mul.wide.u32 	%rd79, %r552, 4;
	mov.u64 	%rd80, __cudart_i2opi_f;
	add.s64 	%rd81, %rd80, %rd79;
	ld.global.nc.u32 	%r278, [%rd81];
	cvt.rn.f32.u32 	%f155, %r201;
	mul.f32 	%f156, %f155, 0f3E490FDB;
	mov.b32 	%r279, %f156;
	shl.b32 	%r280, %r279, 8;
	or.b32  	%r281, %r280, -2147483648;
	mad.wide.u32 	%rd82, %r278, %r281, %rd237;
	shr.u64 	%rd237, %rd82, 32;
	add.s64 	%rd83, %rd1, %rd79;
	st.local.u32 	[%rd83], %rd82;
	add.s32 	%r552, %r552, 1;
	setp.ne.s32 	%p15, %r552, 6;
	@%p15 bra 	$L__BB0_10;
	setp.eq.s32 	%p16, %r3, 0;
	st.local.u32 	[%rd1+24], %rd237;
	ld.local.u32 	%r553, [%rd3+24];
	ld.local.u32 	%r554, [%rd3+20];
	@%p16 bra 	$L__BB0_13;
	shf.l.wrap.b32 	%r553, %r554, %r553, %r3;
	ld.local.u32 	%r282, [%rd3+16];
	shf.l.wrap.b32 	%r554, %r282, %r554, %r3;
$L__BB0_13:
	shr.u32 	%r283, %r553, 30;
	shf.l.wrap.b32 	%r284, %r554, %r553, 2;
	shl.b32 	%r285, %r554, 2;
	shr.u32 	%r286, %r284, 31;
	add.s32 	%r555, %r286, %r283;
	shr.s32 	%r287, %r284, 31;
	xor.b32  	%r288, %r287, %r284;
	xor.b32  	%r289, %r287, %r285;
	cvt.u64.u32 	%rd84, %r288;
	shl.b64 	%rd85, %rd84, 32;
	cvt.u64.u32 	%rd86, %r289;
	or.b64  	%rd87, %rd85, %rd86;
	cvt.rn.f64.s64 	%fd3, %rd87;
	mul.f64 	%fd4, %fd3, 0d3BF921FB54442D19;
	cvt.rn.f32.f64 	%f157, %fd4;
	neg.f32 	%f158, %f157;
	setp.lt.s32 	%p17, %r284, 0;
	selp.f32 	%f430, %f158, %f157, %p17;
$L__BB0_14:
	add.s32 	%r290, %r555, 1;
	mul.rn.f32 	%f159, %f430, %f430;
	and.b32  	%r291, %r555, 1;
	setp.eq.b32 	%p18, %r291, 1;
	selp.f32 	%f160, %f430, 0f3F800000, %p18;
	fma.rn.f32 	%f161, %f159, %f160, 0f00000000;
	fma.rn.f32 	%f162, %f159, 0f37CBAC00, 0fBAB607ED;
	selp.f32 	%f163, 0fB94D4153, %f162, %p18;
	selp.f32 	%f164, 0f3C0885E4, 0f3D2AAABB, %p18;
	fma.rn.f32 	%f165, %f163, %f159, %f164;
	selp.f32 	%f166, 0fBE2AAAA8, 0fBEFFFFFF, %p18;
	fma.rn.f32 	%f167, %f165, %f159, %f166;
	fma.rn.f32 	%f168, %f167, %f161, %f160;
	and.b32  	%r292, %r290, 2;
	setp.eq.s32 	%p19, %r292, 0;
	mov.f32 	%f169, 0f00000000;
	sub.f32 	%f170, %f169, %f168;
	selp.f32 	%f171, %f168, %f170, %p19;
	fma.rn.f32 	%f18, %f14, %f171, %f428;
	mul.wide.s32 	%rd21, %r193, 4;
	add.s64 	%rd22, %rd12, %rd21;
	ld.global.nc.f32 	%f19, [%rd22];
	mov.u32 	%r559, %r607;
	mov.f32 	%f431, %f443;
	@%p1 bra 	$L__BB0_20;
	mov.b64 	%rd238, 0;
	mov.b32 	%r556, 0;
$L__BB0_16:
	.pragma "nounroll";
	mul.wide.u32 	%rd89, %r556, 4;
	mov.u64 	%rd90, __cudart_i2opi_f;
	add.s64 	%rd91, %rd90, %rd89;
	ld.global.nc.u32 	%r294, [%rd91];
	mad.wide.u32 	%rd92, %r294, %r20, %rd238;
	shr.u64 	%rd238, %rd92, 32;
	add.s64 	%rd93, %rd2, %rd89;
	st.local.u32 	[%rd93], %rd92;
	add.s32 	%r556, %r556, 1;
	setp.ne.s32 	%p20, %r556, 6;
	@%p20 bra 	$L__BB0_16;
	setp.eq.s32 	%p21, %r21, 0;
	st.local.u32 	[%rd2+24], %rd238;
	ld.local.u32 	%r557, [%rd11+24];
	ld.local.u32 	%r558, [%rd11+20];
	@%p21 bra 	$L__BB0_19;
	shl.b32 	%r295, %r557, %r21;
	shr.u32 	%r296, %r558, %r22;
	add.s32 	%r557, %r296, %r295;
	shl.b32 	%r297, %r558, %r21;
	ld.local.u32 	%r298, [%rd11+16];
	shr.u32 	%r299, %r298, %r22;
	add.s32 	%r558, %r299, %r297;
$L__BB0_19:
	shr.u32 	%r300, %r557, 30;
	shf.l.wrap.b32 	%r301, %r558, %r557, 2;
	shl.b32 	%r302, %r558, 2;
	shr.u32 	%r303, %r301, 31;
	add.s32 	%r559, %r303, %r300;
	shr.s32 	%r304, %r301, 31;
	xor.b32  	%r305, %r304, %r301;
	xor.b32  	%r306, %r304, %r302;
	cvt.u64.u32 	%rd94, %r305;
	shl.b64 	%rd95, %rd94, 32;
	cvt.u64.u32 	%rd96, %r306;
	or.b64  	%rd97, %rd95, %rd96;
	cvt.rn.f64.s64 	%fd5, %rd97;
	mul.f64 	%fd6, %fd5, 0d3BF921FB54442D19;
	cvt.rn.f32.f64 	%f172, %fd6;
	neg.f32 	%f173, %f172;
	setp.lt.s32 	%p22, %r301, 0;
	selp.f32 	%f431, %f173, %f172, %p22;
$L__BB0_20:
	mul.lo.s32 	%r307, %r201, 3;
	cvt.rn.f32.u32 	%f174, %r307;
	mul.f32 	%f175, %f174, 0f3E490FDB;
	abs.f32 	%f176, %f175;
	setp.eq.f32 	%p23, %f176, 0f7F800000;
	setp.ltu.f32 	%p24, %f176, 0f47CE4780;
	add.s32 	%r308, %r559, 1;
	mul.rn.f32 	%f177, %f431, %f431;
	and.b32  	%r309, %r559, 1;
	setp.eq.b32 	%p25, %r309, 1;
	selp.f32 	%f178, %f431, 0f3F800000, %p25;
	fma.rn.f32 	%f179, %f177, %f178, 0f00000000;
	fma.rn.f32 	%f180, %f177, 0f37CBAC00, 0fBAB607ED;
	selp.f32 	%f181, 0fB94D4153, %f180, %p25;
	selp.f32 	%f182, 0f3C0885E4, 0f3D2AAABB, %p25;
	fma.rn.f32 	%f183, %f181, %f177, %f182;
	selp.f32 	%f184, 0fBE2AAAA8, 0fBEFFFFFF, %p25;
	fma.rn.f32 	%f185, %f183, %f177, %f184;
	fma.rn.f32 	%f186, %f185, %f179, %f178;
	and.b32  	%r310, %r308, 2;
	setp.eq.s32 	%p26, %r310, 0;
	mov.f32 	%f187, 0f00000000;
	sub.f32 	%f188, %f187, %f186;
	selp.f32 	%f189, %f186, %f188, %p26;
	mul.f32 	%f22, %f19, %f189;
	or.pred  	%p27, %p24, %p23;
	selp.b32 	%r563, %r4, 0, %p24;
	mul.rn.f32 	%f190, %f175, %f187;
	selp.f32 	%f432, %f2, %f190, %p24;
	@%p27 bra 	$L__BB0_26;
	mov.b64 	%rd239, 0;
	mov.b32 	%r560, 0;
$L__BB0_22:
	.pragma "nounroll";
	mul.wide.u32 	%rd99, %r560, 4;
	mov.u64 	%rd100, __cudart_i2opi_f;
	add.s64 	%rd101, %rd100, %rd99;
	ld.global.nc.u32 	%r312, [%rd101];
	mul.lo.s32 	%r313, %r201, 3;
	cvt.rn.f32.u32 	%f191, %r313;
	mul.f32 	%f192, %f191, 0f3E490FDB;
	mov.b32 	%r314, %f192;
	shl.b32 	%r315, %r314, 8;
	or.b32  	%r316, %r315, -2147483648;
	mad.wide.u32 	%rd102, %r312, %r316, %rd239;
	shr.u64 	%rd239, %rd102, 32;
	add.s64 	%rd103, %rd1, %rd99;
	st.local.u32 	[%rd103], %rd102;
	add.s32 	%r560, %r560, 1;
	setp.ne.s32 	%p28, %r560, 6;
	@%p28 bra 	$L__BB0_22;
	setp.eq.s32 	%p29, %r5, 0;
	st.local.u32 	[%rd1+24], %rd239;
	ld.local.u32 	%r561, [%rd4+24];
	ld.local.u32 	%r562, [%rd4+20];
	@%p29 bra 	$L__BB0_25;
	shf.l.wrap.b32 	%r561, %r562, %r561, %r5;
	ld.local.u32 	%r317, [%rd4+16];
	shf.l.wrap.b32 	%r562, %r317, %r562, %r5;
$L__BB0_25:
	shr.u32 	%r318, %r561, 30;
	shf.l.wrap.b32 	%r319, %r562, %r561, 2;
	shl.b32 	%r320, %r562, 2;
	shr.u32 	%r321, %r319, 31;
	add.s32 	%r563, %r321, %r318;
	shr.s32 	%r322, %r319, 31;
	xor.b32  	%r323, %r322, %r319;
	xor.b32  	%r324, %r322, %r320;
	cvt.u64.u32 	%rd104, %r323;
	shl.b64 	%rd105, %rd104, 32;
	cvt.u64.u32 	%rd106, %r324;
	or.b64  	%rd107, %rd105, %rd106;
	cvt.rn.f64.s64 	%fd7, %rd107;
	mul.f64 	%fd8, %fd7, 0d3BF921FB54442D19;
	cvt.rn.f32.f64 	%f193, %fd8;
	neg.f32 	%f194, %f193;
	setp.lt.s32 	%p30, %r319, 0;
	selp.f32 	%f432, %f194, %f193, %p30;
$L__BB0_26:
	add.s32 	%r325, %r563, 1;
	mul.rn.f32 	%f195, %f432, %f432;
	and.b32  	%r326, %r563, 1;
	setp.eq.b32 	%p31, %r326, 1;
	selp.f32 	%f196, %f432, 0f3F800000, %p31;
	fma.rn.f32 	%f197, %f195, %f196, 0f00000000;
	fma.rn.f32 	%f198, %f195, 0f37CBAC00, 0fBAB607ED;
	selp.f32 	%f199, 0fB94D4153, %f198, %p31;
	selp.f32 	%f200, 0f3C0885E4, 0f3D2AAABB, %p31;
	fma.rn.f32 	%f201, %f199, %f195, %f200;
	selp.f32 	%f202, 0fBE2AAAA8, 0fBEFFFFFF, %p31;
	fma.rn.f32 	%f203, %f201, %f195, %f202;
	fma.rn.f32 	%f204, %f203, %f197, %f196;
	and.b32  	%r327, %r325, 2;
	setp.eq.s32 	%p32, %r327, 0;
	mov.f32 	%f205, 0f00000000;
	sub.f32 	%f206, %f205, %f204;
	selp.f32 	%f207, %f204, %f206, %p32;
	fma.rn.f32 	%f26, %f22, %f207, %f18;
	add.s64 	%rd27, %rd22, %rd21;
	ld.global.nc.f32 	%f27, [%rd27];
	mov.u32 	%r567, %r607;
	mov.f32 	%f433, %f443;
	@%p1 bra 	$L__BB0_32;
	mov.b64 	%rd240, 0;
	mov.b32 	%r564, 0;
$L__BB0_28:
	.pragma "nounroll";
	mul.wide.u32 	%rd109, %r564, 4;
	mov.u64 	%rd110, __cudart_i2opi_f;
	add.s64 	%rd111, %rd110, %rd109;
	ld.global.nc.u32 	%r329, [%rd111];
	mad.wide.u32 	%rd112, %r329, %r20, %rd240;
	shr.u64 	%rd240, %rd112, 32;
	add.s64 	%rd113, %rd2, %rd109;
	st.local.u32 	[%rd113], %rd112;
	add.s32 	%r564, %r564, 1;
	setp.ne.s32 	%p33, %r564, 6;
	@%p33 bra 	$L__BB0_28;
	setp.eq.s32 	%p34, %r21, 0;
	st.local.u32 	[%rd2+24], %rd240;
	ld.local.u32 	%r565, [%rd11+24];
	ld.local.u32 	%r566, [%rd11+20];
	@%p34 bra 	$L__BB0_31;
	shl.b32 	%r330, %r565, %r21;
	shr.u32 	%r331, %r566, %r22;
	add.s32 	%r565, %r331, %r330;
	shl.b32 	%r332, %r566, %r21;
	ld.local.u32 	%r333, [%rd11+16];
	shr.u32 	%r334, %r333, %r22;
	add.s32 	%r566, %r334, %r332;
$L__BB0_31:
	shr.u32 	%r335, %r565, 30;
	shf.l.wrap.b32 	%r336, %r566, %r565, 2;
	shl.b32 	%r337, %r566, 2;
	shr.u32 	%r338, %r336, 31;
	add.s32 	%r567, %r338, %r335;
	shr.s32 	%r339, %r336, 31;
	xor.b32  	%r340, %r339, %r336;
	xor.b32  	%r341, %r339, %r337;
	cvt.u64.u32 	%rd114, %r340;
	shl.b64 	%rd115, %rd114, 32;
	cvt.u64.u32 	%rd116, %r341;
	or.b64  	%rd117, %rd115, %rd116;
	cvt.rn.f64.s64 	%fd9, %rd117;
	mul.f64 	%fd10, %fd9, 0d3BF921FB54442D19;
	cvt.rn.f32.f64 	%f208, %fd10;
	neg.f32 	%f209, %f208;
	setp.lt.s32 	%p35, %r336, 0;
	selp.f32 	%f433, %f209, %f208, %p35;
$L__BB0_32:
	mul.lo.s32 	%r342, %r201, 5;
	cvt.rn.f32.u32 	%f210, %r342;
	mul.f32 	%f211, %f210, 0f3E490FDB;
	abs.f32 	%f212, %f211;
	setp.eq.f32 	%p36, %f212, 0f7F800000;
	setp.ltu.f32 	%p37, %f212, 0f47CE4780;
	add.s32 	%r343, %r567, 1;
	mul.rn.f32 	%f213, %f433, %f433;
	and.b32  	%r344, %r567, 1;
	setp.eq.b32 	%p38, %r344, 1;
	selp.f32 	%f214, %f433, 0f3F800000, %p38;
	fma.rn.f32 	%f215, %f213, %f214, 0f00000000;
	fma.rn.f32 	%f216, %f213, 0f37CBAC00, 0fBAB607ED;
	selp.f32 	%f217, 0fB94D4153, %f216, %p38;
	selp.f32 	%f218, 0f3C0885E4, 0f3D2AAABB, %p38;
	fma.rn.f32 	%f219, %f217, %f213, %f218;
	selp.f32 	%f220, 0fBE2AAAA8, 0fBEFFFFFF, %p38;
	fma.rn.f32 	%f221, %f219, %f213, %f220;
	fma.rn.f32 	%f222, %f221, %f215, %f214;
	and.b32  	%r345, %r343, 2;
	setp.eq.s32 	%p39, %r345, 0;
	mov.f32 	%f223, 0f00000000;
	sub.f32 	%f224, %f223, %f222;
	selp.f32 	%f225, %f222, %f224, %p39;
	mul.f32 	%f30, %f27, %f225;
	or.pred  	%p40, %p37, %p36;
	selp.b32 	%r571, %r6, 0, %p37;
	mul.rn.f32 	%f226, %f211, %f223;
	selp.f32 	%f434, %f3, %f226, %p37;
	@%p40 bra 	$L__BB0_38;
	mov.b64 	%rd241, 0;
	mov.b32 	%r568, 0;
$L__BB0_34:
	.pragma "nounroll";
	mul.wide.u32 	%rd119, %r568, 4;
	mov.u64 	%rd120, __cudart_i2opi_f;
	add.s64 	%rd121, %rd120, %rd119;
	ld.global.nc.u32 	%r347, [%rd121];
	mul.lo.s32 	%r348, %r201, 5;
	cvt.rn.f32.u32 	%f227, %r348;
	mul.f32 	%f228, %f227, 0f3E490FDB;
	mov.b32 	%r349, %f228;
	shl.b32 	%r350, %r349, 8;
	or.b32  	%r351, %r350, -2147483648;
	mad.wide.u32 	%rd122, %r347, %r351, %rd241;
	shr.u64 	%rd241, %rd122, 32;
	add.s64 	%rd123, %rd1, %rd119;
	st.local.u32 	[%rd123], %rd122;
	add.s32 	%r568, %r568, 1;
	setp.ne.s32 	%p41, %r568, 6;
	@%p41 bra 	$L__BB0_34;
	setp.eq.s32 	%p42, %r7, 0;
	st.local.u32 	[%rd1+24], %rd241;
	ld.local.u32 	%r569, [%rd5+24];
	ld.local.u32 	%r570, [%rd5+20];
	@%p42 bra 	$L__BB0_37;
	shf.l.wrap.b32 	%r569, %r570, %r569, %r7;
	ld.local.u32 	%r352, [%rd5+16];
	shf.l.wrap.b32 	%r570, %r352, %r570, %r7;
$L__BB0_37:
	shr.u32 	%r353, %r569, 30;
	shf.l.wrap.b32 	%r354, %r570, %r569, 2;
	shl.b32 	%r355, %r570, 2;
	shr.u32 	%r356, %r354, 31;
	add.s32 	%r571, %r356, %r353;
	shr.s32 	%r357, %r354, 31;
	xor.b32  	%r358, %r357, %r354;
	xor.b32  	%r359, %r357, %r355;
	cvt.u64.u32 	%rd124, %r358;
	shl.b64 	%rd125, %rd124, 32;
	cvt.u64.u32 	%rd126, %r359;
	or.b64  	%rd127, %rd125, %rd126;
	cvt.rn.f64.s64 	%fd11, %rd127;
	mul.f64 	%fd12, %fd11, 0d3BF921FB54442D19;
	cvt.rn.f32.f64 	%f229, %fd12;
	neg.f32 	%f230, %f229;
	setp.lt.s32 	%p43, %r354, 0;
	selp.f32 	%f434, %f230, %f229, %p43;
$L__BB0_38:
	add.s32 	%r360, %r571, 1;
	mul.rn.f32 	%f231, %f434, %f434;
	and.b32  	%r361, %r571, 1;
	setp.eq.b32 	%p44, %r361, 1;
	selp.f32 	%f232, %f434, 0f3F800000, %p44;
	fma.rn.f32 	%f233, %f231, %f232, 0f00000000;
	fma.rn.f32 	%f234, %f231, 0f37CBAC00, 0fBAB607ED;
	selp.f32 	%f235, 0fB94D4153, %f234, %p44;
	selp.f32 	%f236, 0f3C0885E4, 0f3D2AAABB, %p44;
	fma.rn.f32 	%f237, %f235, %f231, %f236;
	selp.f32 	%f238, 0fBE2AAAA8, 0fBEFFFFFF, %p44;
	fma.rn.f32 	%f239, %f237, %f231, %f238;
	fma.rn.f32 	%f240, %f239, %f233, %f232;
	and.b32  	%r362, %r360, 2;
	setp.eq.s32 	%p45, %r362, 0;
	mov.f32 	%f241, 0f00000000;
	sub.f32 	%f242, %f241, %f240;
	selp.f32 	%f243, %f240, %f242, %p45;
	fma.rn.f32 	%f34, %f30, %f243, %f26;
	add.s64 	%rd32, %rd27, %rd21;
	ld.global.nc.f32 	%f35, [%rd32];
	mov.u32 	%r575, %r607;
	mov.f32 	%f435, %f443;
	@%p1 bra 	$L__BB0_44;
	mov.b64 	%rd242, 0;
	mov.b32 	%r572, 0;
$L__BB0_40:
	.pragma "nounroll";
	mul.wide.u32 	%rd129, %r572, 4;
	mov.u64 	%rd130, __cudart_i2opi_f;
	add.s64 	%rd131, %rd130, %rd129;
	ld.global.nc.u32 	%r364, [%rd131];
	mad.wide.u32 	%rd132, %r364, %r20, %rd242;
	shr.u64 	%rd242, %rd132, 32;
	add.s64 	%rd133, %rd2, %rd129;
	st.local.u32 	[%rd133], %rd132;
	add.s32 	%r572, %r572, 1;
	setp.ne.s32 	%p46, %r572, 6;
	@%p46 bra 	$L__BB0_40;
	setp.eq.s32 	%p47, %r21, 0;
	st.local.u32 	[%rd2+24], %rd242;
	ld.local.u32 	%r573, [%rd11+24];
	ld.local.u32 	%r574, [%rd11+20];
	@%p47 bra 	$L__BB0_43;
	shl.b32 	%r365, %r573, %r21;
	shr.u32 	%r366, %r574, %r22;
	add.s32 	%r573, %r366, %r365;
	shl.b32 	%r367, %r574, %r21;
	ld.local.u32 	%r368, [%rd11+16];
	shr.u32 	%r369, %r368, %r22;
	add.s32 	%r574, %r369, %r367;
$L__BB0_43:
	shr.u32 	%r370, %r573, 30;
	shf.l.wrap.b32 	%r371, %r574, %r573, 2;
	shl.b32 	%r372, %r574, 2;
	shr.u32 	%r373, %r371, 31;
	add.s32 	%r575, %r373, %r370;
	shr.s32 	%r374, %r371, 31;
	xor.b32  	%r375, %r374, %r371;
	xor.b32  	%r376, %r374, %r372;
	cvt.u64.u32 	%rd134, %r375;
	shl.b64 	%rd135, %rd134, 32;
	cvt.u64.u32 	%rd136, %r376;
	or.b64  	%rd137, %rd135, %rd136;
	cvt.rn.f64.s64 	%fd13, %rd137;
	mul.f64 	%fd14, %fd13, 0d3BF921FB54442D19;
	cvt.rn.f32.f64 	%f244, %fd14;
	neg.f32 	%f245, %f244;
	setp.lt.s32 	%p48, %r371, 0;
	selp.f32 	%f435, %f245, %f244, %p48;
$L__BB0_44:
	mul.lo.s32 	%r377, %r201, 7;
	cvt.rn.f32.u32 	%f246, %r377;
	mul.f32 	%f247, %f246, 0f3E490FDB;
	abs.f32 	%f248, %f247;
	setp.eq.f32 	%p49, %f248, 0f7F800000;
	setp.ltu.f32 	%p50, %f248, 0f47CE4780;
	add.s32 	%r378, %r575, 1;
	mul.rn.f32 	%f249, %f435, %f435;
	and.b32  	%r379, %r575, 1;
	setp.eq.b32 	%p51, %r379, 1;
	selp.f32 	%f250, %f435, 0f3F800000, %p51;
	fma.rn.f32 	%f251, %f249, %f250, 0f00000000;
	fma.rn.f32 	%f252, %f249, 0f37CBAC00, 0fBAB607ED;
	selp.f32 	%f253, 0fB94D4153, %f252, %p51;
	selp.f32 	%f254, 0f3C0885E4, 0f3D2AAABB, %p51;
	fma.rn.f32 	%f255, %f253, %f249, %f254;
	selp.f32 	%f256, 0fBE2AAAA8, 0fBEFFFFFF, %p51;
	fma.rn.f32 	%f257, %f255, %f249, %f256;
	fma.rn.f32 	%f258, %f257, %f251, %f250;
	and.b32  	%r380, %r378, 2;
	setp.eq.s32 	%p52, %r380, 0;
	mov.f32 	%f259, 0f00000000;
	sub.f32 	%f260, %f259, %f258;
	selp.f32 	%f261, %f258, %f260, %p52;
	mul.f32 	%f38, %f35, %f261;
	or.pred  	%p53, %p50, %p49;
	selp.b32 	%r579, %r8, 0, %p50;
	mul.rn.f32 	%f262, %f247, %f259;
	selp.f32 	%f436, %f4, %f262, %p50;
	@%p53 bra 	$L__BB0_50;
	mov.b64 	%rd243, 0;
	mov.b32 	%r576, 0;
$L__BB0_46:
	.pragma "nounroll";
	mul.wide.u32 	%rd139, %r576, 4;
	mov.u64 	%rd140, __cudart_i2opi_f;
	add.s64 	%rd141, %rd140, %rd139;
	ld.global.nc.u32 	%r382, [%rd141];
	mul.lo.s32 	%r383, %r201, 7;
	cvt.rn.f32.u32 	%f263, %r383;
	mul.f32 	%f264, %f263, 0f3E490FDB;
	mov.b32 	%r384, %f264;
	shl.b32 	%r385, %r384, 8;
	or.b32  	%r386, %r385, -2147483648;
	mad.wide.u32 	%rd142, %r382, %r386, %rd243;
	shr.u64 	%rd243, %rd142, 32;
	add.s64 	%rd143, %rd1, %rd139;
	st.local.u32 	[%rd143], %rd142;
	add.s32 	%r576, %r576, 1;
	setp.ne.s32 	%p54, %r576, 6;
	@%p54 bra 	$L__BB0_46;
	setp.eq.s32 	%p55, %r9, 0;
	st.local.u32 	[%rd1+24], %rd243;
	ld.local.u32 	%r577, [%rd6+24];
	ld.local.u32 	%r578, [%rd6+20];
	@%p55 bra 	$L__BB0_49;
	shf.l.wrap.b32 	%r577, %r578, %r577, %r9;
	ld.local.u32 	%r387, [%rd6+16];
	shf.l.wrap.b32 	%r578, %r387, %r578, %r9;
$L__BB0_49:
	shr.u32 	%r388, %r577, 30;
	shf.l.wrap.b32 	%r389, %r578, %r577, 2;
	shl.b32 	%r390, %r578, 2;
	shr.u32 	%r391, %r389, 31;
	add.s32 	%r579, %r391, %r388;
	shr.s32 	%r392, %r389, 31;
	xor.b32  	%r393, %r392, %r389;
	xor.b32  	%r394, %r392, %r390;
	cvt.u64.u32 	%rd144, %r393;
	shl.b64 	%rd145, %rd144, 32;
	cvt.u64.u32 	%rd146, %r394;
	or.b64  	%rd147, %rd145, %rd146;
	cvt.rn.f64.s64 	%fd15, %rd147;
	mul.f64 	%fd16, %fd15, 0d3BF921FB54442D19;
	cvt.rn.f32.f64 	%f265, %fd16;
	neg.f32 	%f266, %f265;
	setp.lt.s32 	%p56, %r389, 0;
	selp.f32 	%f436, %f266, %f265, %p56;
$L__BB0_50:
	add.s32 	%r395, %r579, 1;
	mul.rn.f32 	%f267, %f436, %f436;
	and.b32  	%r396, %r579, 1;
	setp.eq.b32 	%p57, %r396, 1;
	selp.f32 	%f268, %f436, 0f3F800000, %p57;
	fma.rn.f32 	%f269, %f267, %f268, 0f00000000;
	fma.rn.f32 	%f270, %f267, 0f37CBAC00, 0fBAB607ED;
	selp.f32 	%f271, 0fB94D4153, %f270, %p57;
	selp.f32 	%f272, 0f3C0885E4, 0f3D2AAABB, %p57;
	fma.rn.f32 	%f273, %f271, %f267, %f272;
	selp.f32 	%f274, 0fBE2AAAA8, 0fBEFFFFFF, %p57;
	fma.rn.f32 	%f275, %f273, %f267, %f274;
	fma.rn.f32 	%f276, %f275, %f269, %f268;
	and.b32  	%r397, %r395, 2;
	setp.eq.s32 	%p58, %r397, 0;
	mov.f32 	%f277, 0f00000000;
	sub.f32 	%f278, %f277, %f276;
	selp.f32 	%f279, %f276, %f278, %p58;
	fma.rn.f32 	%f42, %f38, %f279, %f34;
	add.s64 	%rd37, %rd32, %rd21;
	ld.global.nc.f32 	%f43, [%rd37];
	mov.u32 	%r583, %r607;
	mov.f32 	%f437, %f443;
	@%p1 bra 	$L__BB0_56;
	mov.b64 	%rd244, 0;
	mov.b32 	%r580, 0;
$L__BB0_52:
	.pragma "nounroll";
	mul.wide.u32 	%rd149, %r580, 4;
	mov.u64 	%rd150, __cudart_i2opi_f;
	add.s64 	%rd151, %rd150, %rd149;
	ld.global.nc.u32 	%r399, [%rd151];
	mad.wide.u32 	%rd152, %r399, %r20, %rd244;
	shr.u64 	%rd244, %rd152, 32;
	add.s64 	%rd153, %rd2, %rd149;
	st.local.u32 	[%rd153], %rd152;
	add.s32 	%r580, %r580, 1;
	setp.ne.s32 	%p59, %r580, 6;
	@%p59 bra 	$L__BB0_52;
	setp.eq.s32 	%p60, %r21, 0;
	st.local.u32 	[%rd2+24], %rd244;
	ld.local.u32 	%r581, [%rd11+24];
	ld.local.u32 	%r582, [%rd11+20];
	@%p60 bra 	$L__BB0_55;
	shl.b32 	%r400, %r581, %r21;
	shr.u32 	%r401, %r582, %r22;
	add.s32 	%r581, %r401, %r400;
	shl.b32 	%r402, %r582, %r21;
	ld.local.u32 	%r403, [%rd11+16];
	shr.u32 	%r404, %r403, %r22;
	add.s32 	%r582, %r404, %r402;
$L__BB0_55:
	shr.u32 	%r405, %r581, 30;
	shf.l.wrap.b32 	%r406, %r582, %r581, 2;
	shl.b32 	%r407, %r582, 2;
	shr.u32 	%r408, %r406, 31;
	add.s32 	%r583, %r408, %r405;
	shr.s32 	%r409, %r406, 31;
	xor.b32  	%r410, %r409, %r406;
	xor.b32  	%r411, %r409, %r407;
	cvt.u64.u32 	%rd154, %r410;
	shl.b64 	%rd155, %rd154, 32;
	cvt.u64.u32 	%rd156, %r411;
	or.b64  	%rd157, %rd155, %rd156;
	cvt.rn.f64.s64 	%fd17, %rd157;
	mul.f64 	%fd18, %fd17, 0d3BF921FB54442D19;
	cvt.rn.f32.f64 	%f280, %fd18;
	neg.f32 	%f281, %f280;
	setp.lt.s32 	%p61, %r406, 0;
	selp.f32 	%f437, %f281, %f280, %p61;
$L__BB0_56:
	mul.lo.s32 	%r412, %r201, 9;
	cvt.rn.f32.u32 	%f282, %r412;
	mul.f32 	%f283, %f282, 0f3E490FDB;
	abs.f32 	%f284, %f283;
	setp.eq.f32 	%p62, %f284, 0f7F800000;
	setp.ltu.f32 	%p63, %f284, 0f47CE4780;
	add.s32 	%r413, %r583, 1;
	mul.rn.f32 	%f285, %f437, %f437;
	and.b32  	%r414, %r583, 1;
	setp.eq.b32 	%p64, %r414, 1;
	selp.f32 	%f286, %f437, 0f3F800000, %p64;
	fma.rn.f32 	%f287, %f285, %f286, 0f00000000;
	fma.rn.f32 	%f288, %f285, 0f37CBAC00, 0fBAB607ED;
	selp.f32 	%f289, 0fB94D4153, %f288, %p64;
	selp.f32 	%f290, 0f3C0885E4, 0f3D2AAABB, %p64;
	fma.rn.f32 	%f291, %f289, %f285, %f290;
	selp.f32 	%f292, 0fBE2AAAA8, 0fBEFFFFFF, %p64;
	fma.rn.f32 	%f293, %f291, %f285, %f292;
	fma.rn.f32 	%f294, %f293, %f287, %f286;
	and.b32  	%r415, %r413, 2;
	setp.eq.s32 	%p65, %r415, 0;
	mov.f32 	%f295, 0f00000000;
	sub.f32 	%f296, %f295, %f294;
	selp.f32 	%f297, %f294, %f296, %p65;
	mul.f32 	%f46, %f43, %f297;
	or.pred  	%p66, %p63, %p62;
	selp.b32 	%r587, %r10, 0, %p63;
	mul.rn.f32 	%f298, %f283, %f295;
	selp.f32 	%f438, %f5, %f298, %p63;
	@%p66 bra 	$L__BB0_62;
	mov.b64 	%rd245, 0;
	mov.b32 	%r584, 0;
$L__BB0_58:
	.pragma "nounroll";
	mul.wide.u32 	%rd159, %r584, 4;
	mov.u64 	%rd160, __cudart_i2opi_f;
	add.s64 	%rd161, %rd160, %rd159;
	ld.global.nc.u32 	%r417, [%rd161];
	mul.lo.s32 	%r418, %r201, 9;
	cvt.rn.f32.u32 	%f299, %r418;
	mul.f32 	%f300, %f299, 0f3E490FDB;
	mov.b32 	%r419, %f300;
	shl.b32 	%r420, %r419, 8;
	or.b32  	%r421, %r420, -2147483648;
	mad.wide.u32 	%rd162, %r417, %r421, %rd245;
	shr.u64 	%rd245, %rd162, 32;
	add.s64 	%rd163, %rd1, %rd159;
	st.local.u32 	[%rd163], %rd162;
	add.s32 	%r584, %r584, 1;
	setp.ne.s32 	%p67, %r584, 6;
	@%p67 bra 	$L__BB0_58;
	setp.eq.s32 	%p68, %r11, 0;
	st.local.u32 	[%rd1+24], %rd245;
	ld.local.u32 	%r585, [%rd7+24];
	ld.local.u32 	%r586, [%rd7+20];
	@%p68 bra 	$L__BB0_61;
	shf.l.wrap.b32 	%r585, %r586, %r585, %r11;
	ld.local.u32 	%r422, [%rd7+16];
	shf.l.wrap.b32 	%r586, %r422, %r586, %r11;
$L__BB0_61:
	shr.u32 	%r423, %r585, 30;
	shf.l.wrap.b32 	%r424, %r586, %r585, 2;
	shl.b32 	%r425, %r586, 2;
	shr.u32 	%r426, %r424, 31;
	add.s32 	%r587, %r426, %r423;
	shr.s32 	%r427, %r424, 31;
	xor.b32  	%r428, %r427, %r424;
	xor.b32  	%r429, %r427, %r425;
	cvt.u64.u32 	%rd164, %r428;
	shl.b64 	%rd165, %rd164, 32;
	cvt.u64.u32 	%rd166, %r429;
	or.b64  	%rd167, %rd165, %rd166;
	cvt.rn.f64.s64 	%fd19, %rd167;
	mul.f64 	%fd20, %fd19, 0d3BF921FB54442D19;
	cvt.rn.f32.f64 	%f301, %fd20;
	neg.f32 	%f302, %f301;
	setp.lt.s32 	%p69, %r424, 0;
	selp.f32 	%f438, %f302, %f301, %p69;
$L__BB0_62:
	add.s32 	%r430, %r587, 1;
	mul.rn.f32 	%f303, %f438, %f438;
	and.b32  	%r431, %r587, 1;
	setp.eq.b32 	%p70, %r431, 1;
	selp.f32 	%f304, %f438, 0f3F800000, %p70;
	fma.rn.f32 	%f305, %f303, %f304, 0f00000000;
	fma.rn.f32 	%f306, %f303, 0f37CBAC00, 0fBAB607ED;
	selp.f32 	%f307, 0fB94D4153, %f306, %p70;
	selp.f32 	%f308, 0f3C0885E4, 0f3D2AAABB, %p70;
	fma.rn.f32 	%f309, %f307, %f303, %f308;
	selp.f32 	%f310, 0fBE2AAAA8, 0fBEFFFFFF, %p70;
	fma.rn.f32 	%f311, %f309, %f303, %f310;
	fma.rn.f32 	%f312, %f311, %f305, %f304;
	and.b32  	%r432, %r430, 2;
	setp.eq.s32 	%p71, %r432, 0;
	mov.f32 	%f313, 0f00000000;
	sub.f32 	%f314, %f313, %f312;
	selp.f32 	%f315, %f312, %f314, %p71;
	fma.rn.f32 	%f50, %f46, %f315, %f42;
	add.s64 	%rd42, %rd37, %rd21;
	ld.global.nc.f32 	%f51, [%rd42];
	mov.u32 	%r591, %r607;
	mov.f32 	%f439, %f443;
	@%p1 bra 	$L__BB0_68;
	mov.b64 	%rd246, 0;
	mov.b32 	%r588, 0;
$L__BB0_64:
	.pragma "nounroll";
	mul.wide.u32 	%rd169, %r588, 4;
	mov.u64 	%rd170, __cudart_i2opi_f;
	add.s64 	%rd171, %rd170, %rd169;
	ld.global.nc.u32 	%r434, [%rd171];
	mad.wide.u32 	%rd172, %r434, %r20, %rd246;
	shr.u64 	%rd246, %rd172, 32;
	add.s64 	%rd173, %rd2, %rd169;
	st.local.u32 	[%rd173], %rd172;
	add.s32 	%r588, %r588, 1;
	setp.ne.s32 	%p72, %r588, 6;
	@%p72 bra 	$L__BB0_64;
	setp.eq.s32 	%p73, %r21, 0;
	st.local.u32 	[%rd2+24], %rd246;
	ld.local.u32 	%r589, [%rd11+24];
	ld.local.u32 	%r590, [%rd11+20];
	@%p73 bra 	$L__BB0_67;
	shl.b32 	%r435, %r589, %r21;
	shr.u32 	%r436, %r590, %r22;
	add.s32 	%r589, %r436, %r435;
	shl.b32 	%r437, %r590, %r21;
	ld.local.u32 	%r438, [%rd11+16];
	shr.u32 	%r439, %r438, %r22;
	add.s32 	%r590, %r439, %r437;
$L__BB0_67:
	shr.u32 	%r440, %r589, 30;
	shf.l.wrap.b32 	%r441, %r590, %r589, 2;
	shl.b32 	%r442, %r590, 2;
	shr.u32 	%r443, %r441, 31;
	add.s32 	%r591, %r443, %r440;
	shr.s32 	%r444, %r441, 31;
	xor.b32  	%r445, %r444, %r441;
	xor.b32  	%r446, %r444, %r442;
	cvt.u64.u32 	%rd174, %r445;
	shl.b64 	%rd175, %rd174, 32;
	cvt.u64.u32 	%rd176, %r446;
	or.b64  	%rd177, %rd175, %rd176;
	cvt.rn.f64.s64 	%fd21, %rd177;
	mul.f64 	%fd22, %fd21, 0d3BF921FB54442D19;
	cvt.rn.f32.f64 	%f316, %fd22;
	neg.f32 	%f317, %f316;
	setp.lt.s32 	%p74, %r441, 0;
	selp.f32 	%f439, %f317, %f316, %p74;
$L__BB0_68:
	mul.lo.s32 	%r447, %r201, 11;
	cvt.rn.f32.u32 	%f318, %r447;
	mul.f32 	%f319, %f318, 0f3E490FDB;
	abs.f32 	%f320, %f319;
	setp.eq.f32 	%p75, %f320, 0f7F800000;
	setp.ltu.f32 	%p76, %f320, 0f47CE4780;
	add.s32 	%r448, %r591, 1;
	mul.rn.f32 	%f321, %f439, %f439;
	and.b32  	%r449, %r591, 1;
	setp.eq.b32 	%p77, %r449, 1;
	selp.f32 	%f322, %f439, 0f3F800000, %p77;
	fma.rn.f32 	%f323, %f321, %f322, 0f00000000;
	fma.rn.f32 	%f324, %f321, 0f37CBAC00, 0fBAB607ED;
	selp.f32 	%f325, 0fB94D4153, %f324, %p77;
	selp.f32 	%f326, 0f3C0885E4, 0f3D2AAABB, %p77;
	fma.rn.f32 	%f327, %f325, %f321, %f326;
	selp.f32 	%f328, 0fBE2AAAA8, 0fBEFFFFFF, %p77;
	fma.rn.f32 	%f329, %f327, %f321, %f328;
	fma.rn.f32 	%f330, %f329, %f323, %f322;
	and.b32  	%r450, %r448, 2;
	setp.eq.s32 	%p78, %r450, 0;
	mov.f32 	%f331, 0f00000000;
	sub.f32 	%f332, %f331, %f330;
	selp.f32 	%f333, %f330, %f332, %p78;
	mul.f32 	%f54, %f51, %f333;
	or.pred  	%p79, %p76, %p75;
	selp.b32 	%r595, %r12, 0, %p76;
	mul.rn.f32 	%f334, %f319, %f331;
	selp.f32 	%f440, %f6, %f334, %p76;
	@%p79 bra 	$L__BB0_74;
	mov.b64 	%rd247, 0;
	mov.b32 	%r592, 0;
$L__BB0_70:
	.pragma "nounroll";
	mul.wide.u32 	%rd179, %r592, 4;
	mov.u64 	%rd180, __cudart_i2opi_f;
	add.s64 	%rd181, %rd180, %rd179;
	ld.global.nc.u32 	%r452, [%rd181];
	mul.lo.s32 	%r453, %r201, 11;
	cvt.rn.f32.u32 	%f335, %r453;
	mul.f32 	%f336, %f335, 0f3E490FDB;
	mov.b32 	%r454, %f336;
	shl.b32 	%r455, %r454, 8;
	or.b32  	%r456, %r455, -2147483648;
	mad.wide.u32 	%rd182, %r452, %r456, %rd247;
	shr.u64 	%rd247, %rd182, 32;
	add.s64 	%rd183, %rd1, %rd179;
	st.local.u32 	[%rd183], %rd182;
	add.s32 	%r592, %r592, 1;
	setp.ne.s32 	%p80, %r592, 6;
	@%p80 bra 	$L__BB0_70;
	setp.eq.s32 	%p81, %r13, 0;
	st.local.u32 	[%rd1+24], %rd247;
	ld.local.u32 	%r593, [%rd8+24];
	ld.local.u32 	%r594, [%rd8+20];
	@%p81 bra 	$L__BB0_73;
	shf.l.wrap.b32 	%r593, %r594, %r593, %r13;
	ld.local.u32 	%r457, [%rd8+16];
	shf.l.wrap.b32 	%r594, %r457, %r594, %r13;
$L__BB0_73:
	shr.u32 	%r458, %r593, 30;
	shf.l.wrap.b32 	%r459, %r594, %r593, 2;
	shl.b32 	%r460, %r594, 2;
	shr.u32 	%r461, %r459, 31;
	add.s32 	%r595, %r461, %r458;
	shr.s32 	%r462, %r459, 31;
	xor.b32  	%r463, %r462, %r459;
	xor.b32  	%r464, %r462, %r460;
	cvt.u64.u32 	%rd184, %r463;
	shl.b64 	%rd185, %rd184, 32;
	cvt.u64.u32 	%rd186, %r464;
	or.b64  	%rd187, %rd185, %rd186;
	cvt.rn.f64.s64 	%fd23, %rd187;
	mul.f64 	%fd24, %fd23, 0d3BF921FB54442D19;
	cvt.rn.f32.f64 	%f337, %fd24;
	neg.f32 	%f338, %f337;
	setp.lt.s32 	%p82, %r459, 0;
	selp.f32 	%f440, %f338, %f337, %p82;
$L__BB0_74:
	add.s32 	%r465, %r595, 1;
	mul.rn.f32 	%f339, %f440, %f440;
	and.b32  	%r466, %r595, 1;
	setp.eq.b32 	%p83, %r466, 1;
	selp.f32 	%f340, %f440, 0f3F800000, %p83;
	fma.rn.f32 	%f341, %f339, %f340, 0f00000000;
	fma.rn.f32 	%f342, %f339, 0f37CBAC00, 0fBAB607ED;
	selp.f32 	%f343, 0fB94D4153, %f342, %p83;
	selp.f32 	%f344, 0f3C0885E4, 0f3D2AAABB, %p83;
	fma.rn.f32 	%f345, %f343, %f339, %f344;
	selp.f32 	%f346, 0fBE2AAAA8, 0fBEFFFFFF, %p83;
	fma.rn.f32 	%f347, %f345, %f339, %f346;
	fma.rn.f32 	%f348, %f347, %f341, %f340;
	and.b32  	%r467, %r465, 2;
	setp.eq.s32 	%p84, %r467, 0;
	mov.f32 	%f349, 0f00000000;
	sub.f32 	%f350, %f349, %f348;
	selp.f32 	%f351, %f348, %f350, %p84;
	fma.rn.f32 	%f58, %f54, %f351, %f50;
	add.s64 	%rd47, %rd42, %rd21;
	ld.global.nc.f32 	%f59, [%rd47];
	mov.u32 	%r599, %r607;
	mov.f32 	%f441, %f443;
	@%p1 bra 	$L__BB0_80;
	mov.b64 	%rd248, 0;
	mov.b32 	%r596, 0;
$L__BB0_76:
	.pragma "nounroll";
	mul.wide.u32 	%rd189, %r596, 4;
	mov.u64 	%rd190, __cudart_i2opi_f;
	add.s64 	%rd191, %rd190, %rd189;
	ld.global.nc.u32 	%r469, [%rd191];
	mad.wide.u32 	%rd192, %r469, %r20, %rd248;
	shr.u64 	%rd248, %rd192, 32;
	add.s64 	%rd193, %rd2, %rd189;
	st.local.u32 	[%rd193], %rd192;
	add.s32 	%r596, %r596, 1;
	setp.ne.s32 	%p85, %r596, 6;
	@%p85 bra 	$L__BB0_76;
	setp.eq.s32 	%p86, %r21, 0;
	st.local.u32 	[%rd2+24], %rd248;
	ld.local.u32 	%r597, [%rd11+24];
	ld.local.u32 	%r598, [%rd11+20];
	@%p86 bra 	$L__BB0_79;
	shl.b32 	%r470, %r597, %r21;
	shr.u32 	%r471, %r598, %r22;
	add.s32 	%r597, %r471, %r470;
	shl.b32 	%r472, %r598, %r21;
	ld.local.u32 	%r473, [%rd11+16];
	shr.u32 	%r474, %r473, %r22;
	add.s32 	%r598, %r474, %r472;
$L__BB0_79:
	shr.u32 	%r475, %r597, 30;
	shf.l.wrap.b32 	%r476, %r598, %r597, 2;
	shl.b32 	%r477, %r598, 2;
	shr.u32 	%r478, %r476, 31;
	add.s32 	%r599, %r478, %r475;
	shr.s32 	%r479, %r476, 31;
	xor.b32  	%r480, %r479, %r476;
	xor.b32  	%r481, %r479, %r477;
	cvt.u64.u32 	%rd194, %r480;
	shl.b64 	%rd195, %rd194, 32;
	cvt.u64.u32 	%rd196, %r481;
	or.b64  	%rd197, %rd195, %rd196;
	cvt.rn.f64.s64 	%fd25, %rd197;
	mul.f64 	%fd26, %fd25, 0d3BF921FB54442D19;
	cvt.rn.f32.f64 	%f352, %fd26;
	neg.f32 	%f353, %f352;
	setp.lt.s32 	%p87, %r476, 0;
	selp.f32 	%f441, %f353, %f352, %p87;
$L__BB0_80:
	mul.lo.s32 	%r482, %r201, 13;
	cvt.rn.f32.u32 	%f354, %r482;
	mul.f32 	%f355, %f354, 0f3E490FDB;
	abs.f32 	%f356, %f355;
	setp.eq.f32 	%p88, %f356, 0f7F800000;
	setp.ltu.f32 	%p89, %f356, 0f47CE4780;
	add.s32 	%r483, %r599, 1;
	mul.rn.f32 	%f357, %f441, %f441;
	and.b32  	%r484, %r599, 1;
	setp.eq.b32 	%p90, %r484, 1;
	selp.f32 	%f358, %f441, 0f3F800000, %p90;
	fma.rn.f32 	%f359, %f357, %f358, 0f00000000;
	fma.rn.f32 	%f360, %f357, 0f37CBAC00, 0fBAB607ED;
	selp.f32 	%f361, 0fB94D4153, %f360, %p90;
	selp.f32 	%f362, 0f3C0885E4, 0f3D2AAABB, %p90;
	fma.rn.f32 	%f363, %f361, %f357, %f362;
	selp.f32 	%f364, 0fBE2AAAA8, 0fBEFFFFFF, %p90;
	fma.rn.f32 	%f365, %f363, %f357, %f364;
	fma.rn.f32 	%f366, %f365, %f359, %f358;
	and.b32  	%r485, %r483, 2;
	setp.eq.s32 	%p91, %r485, 0;
	mov.f32 	%f367, 0f00000000;
	sub.f32 	%f368, %f367, %f366;
	selp.f32 	%f369, %f366, %f368, %p91;
	mul.f32 	%f62, %f59, %f369;
	or.pred  	%p92, %p89, %p88;
	selp.b32 	%r603, %r14, 0, %p89;
	mul.rn.f32 	%f370, %f355, %f367;
	selp.f32 	%f442, %f7, %f370, %p89;
	@%p92 bra 	$L__BB0_86;
	mov.b64 	%rd249, 0;
	mov.b32 	%r600, 0;
$L__BB0_82:
	.pragma "nounroll";
	mul.wide.u32 	%rd199, %r600, 4;
	mov.u64 	%rd200, __cudart_i2opi_f;
	add.s64 	%rd201, %rd200, %rd199;
	ld.global.nc.u32 	%r487, [%rd201];
	mul.lo.s32 	%r488, %r201, 13;
	cvt.rn.f32.u32 	%f371, %r488;
	mul.f32 	%f372, %f371, 0f3E490FDB;
	mov.b32 	%r489, %f372;
	shl.b32 	%r490, %r489, 8;
	or.b32  	%r491, %r490, -2147483648;
	mad.wide.u32 	%rd202, %r487, %r491, %rd249;
	shr.u64 	%rd249, %rd202, 32;
	add.s64 	%rd203, %rd1, %rd199;
	st.local.u32 	[%rd203], %rd202;
	add.s32 	%r600, %r600, 1;
	setp.ne.s32 	%p93, %r600, 6;
	@%p93 bra 	$L__BB0_82;
	setp.eq.s32 	%p94, %r15, 0;
	st.local.u32 	[%rd1+24], %rd249;
	ld.local.u32 	%r601, [%rd9+24];
	ld.local.u32 	%r602, [%rd9+20];
	@%p94 bra 	$L__BB0_85;
	shf.l.wrap.b32 	%r601, %r602, %r601, %r15;
	ld.local.u32 	%r492, [%rd9+16];
	shf.l.wrap.b32 	%r602, %r492, %r602, %r15;
$L__BB0_85:
	shr.u32 	%r493, %r601, 30;
	shf.l.wrap.b32 	%r494, %r602, %r601, 2;
	shl.b32 	%r495, %r602, 2;
	shr.u32 	%r496, %r494, 31;
	add.s32 	%r603, %r496, %r493;
	shr.s32 	%r497, %r494, 31;
	xor.b32  	%r498, %r497, %r494;
	xor.b32  	%r499, %r497, %r495;
	cvt.u64.u32 	%rd204, %r498;
	shl.b64 	%rd205, %rd204, 32;
	cvt.u64.u32 	%rd206, %r499;
	or.b64  	%rd207, %rd205, %rd206;
	cvt.rn.f64.s64 	%fd27, %rd207;
	mul.f64 	%fd28, %fd27, 0d3BF921FB54442D19;
	cvt.rn.f32.f64 	%f373, %fd28;
	neg.f32 	%f374, %f373;
	setp.lt.s32 	%p95, %r494, 0;
	selp.f32 	%f442, %f374, %f373, %p95;
$L__BB0_86:
	add.s32 	%r500, %r603, 1;
	mul.rn.f32 	%f375, %f442, %f442;
	and.b32  	%r501, %r603, 1;
	setp.eq.b32 	%p96, %r501, 1;
	selp.f32 	%f376, %f442, 0f3F800000, %p96;
	fma.rn.f32 	%f377, %f375, %f376, 0f00000000;
	fma.rn.f32 	%f378, %f375, 0f37CBAC00, 0fBAB607ED;
	selp.f32 	%f379, 0fB94D4153, %f378, %p96;
	selp.f32 	%f380, 0f3C0885E4, 0f3D2AAABB, %p96;
	fma.rn.f32 	%f381, %f379, %f375, %f380;
	selp.f32 	%f382, 0fBE2AAAA8, 0fBEFFFFFF, %p96;
	fma.rn.f32 	%f383, %f381, %f375, %f382;
	fma.rn.f32 	%f384, %f383, %f377, %f376;
	and.b32  	%r502, %r500, 2;
	setp.eq.s32 	%p97, %r502, 0;
	mov.f32 	%f385, 0f00000000;
	sub.f32 	%f386, %f385, %f384;
	selp.f32 	%f387, %f384, %f386, %p97;
	fma.rn.f32 	%f66, %f62, %f387, %f58;
	add.s64 	%rd208, %rd47, %rd21;
	ld.global.nc.f32 	%f67, [%rd208];
	@%p1 bra 	$L__BB0_92;
	mov.b64 	%rd250, 0;
	mov.b32 	%r604, 0;
$L__BB0_88:
	.pragma "nounroll";
	mul.wide.u32 	%rd210, %r604, 4;
	mov.u64 	%rd211, __cudart_i2opi_f;
	add.s64 	%rd212, %rd211, %rd210;
	ld.global.nc.u32 	%r504, [%rd212];
	mad.wide.u32 	%rd213, %r504, %r20, %rd250;
	shr.u64 	%rd250, %rd213, 32;
	add.s64 	%rd214, %rd2, %rd210;
	st.local.u32 	[%rd214], %rd213;
	add.s32 	%r604, %r604, 1;
	setp.ne.s32 	%p98, %r604, 6;
	@%p98 bra 	$L__BB0_88;
	setp.eq.s32 	%p99, %r21, 0;
	st.local.u32 	[%rd2+24], %rd250;
	ld.local.u32 	%r605, [%rd11+24];
	ld.local.u32 	%r606, [%rd11+20];
	@%p99 bra 	$L__BB0_91;
	shl.b32 	%r505, %r605, %r21;
	shr.u32 	%r506, %r606, %r22;
	add.s32 	%r605, %r506, %r505;
	shl.b32 	%r507, %r606, %r21;
	ld.local.u32 	%r508, [%rd11+16];
	shr.u32 	%r509, %r508, %r22;
	add.s32 	%r606, %r509, %r507;
$L__BB0_91:
	shr.u32 	%r510, %r605, 30;
	shf.l.wrap.b32 	%r511, %r606, %r605, 2;
	shl.b32 	%r512, %r606, 2;
	shr.u32 	%r513, %r511, 31;
	add.s32 	%r607, %r513, %r510;
	shr.s32 	%r514, %r511, 31;
	xor.b32  	%r515, %r514, %r511;
	xor.b32  	%r516, %r514, %r512;
	cvt.u64.u32 	%rd215, %r515;
	shl.b64 	%rd216, %rd215, 32;
	cvt.u64.u32 	%rd217, %r516;
	or.b64  	%rd218, %rd216, %rd217;
	cvt.rn.f64.s64 	%fd29, %rd218;
	mul.f64 	%fd30, %fd29, 0d3BF921FB54442D19;
	cvt.rn.f32.f64 	%f388, %fd30;
	neg.f32 	%f389, %f388;
	setp.lt.s32 	%p100, %r511, 0;
	selp.f32 	%f443, %f389, %f388, %p100;
$L__BB0_92:
	mul.lo.s32 	%r517, %r201, 15;
	cvt.rn.f32.u32 	%f390, %r517;
	mul.f32 	%f391, %f390, 0f3E490FDB;
	abs.f32 	%f392, %f391;
	setp.eq.f32 	%p101, %f392, 0f7F800000;
	setp.ltu.f32 	%p102, %f392, 0f47CE4780;
	add.s32 	%r518, %r607, 1;
	mul.rn.f32 	%f393, %f443, %f443;
	and.b32  	%r519, %r607, 1;
	setp.eq.b32 	%p103, %r519, 1;
	selp.f32 	%f394, %f443, 0f3F800000, %p103;
	fma.rn.f32 	%f395, %f393, %f394, 0f00000000;
	fma.rn.f32 	%f396, %f393, 0f37CBAC00, 0fBAB607ED;
	selp.f32 	%f397, 0fB94D4153, %f396, %p103;
	selp.f32 	%f398, 0f3C0885E4, 0f3D2AAABB, %p103;
	fma.rn.f32 	%f399, %f397, %f393, %f398;
	selp.f32 	%f400, 0fBE2AAAA8, 0fBEFFFFFF, %p103;
	fma.rn.f32 	%f401, %f399, %f393, %f400;
	fma.rn.f32 	%f402, %f401, %f395, %f394;
	and.b32  	%r520, %r518, 2;
	setp.eq.s32 	%p104, %r520, 0;
	mov.f32 	%f403, 0f00000000;
	sub.f32 	%f404, %f403, %f402;
	selp.f32 	%f405, %f402, %f404, %p104;
	mul.f32 	%f70, %f67, %f405;
	or.pred  	%p105, %p102, %p101;
	selp.b32 	%r611, %r16, 0, %p102;
	mul.rn.f32 	%f406, %f391, %f403;
	selp.f32 	%f444, %f8, %f406, %p102;
	@%p105 bra 	$L__BB0_98;
	mov.b64 	%rd251, 0;
	mov.b32 	%r608, 0;
$L__BB0_94:
	.pragma "nounroll";
	mul.wide.u32 	%rd220, %r608, 4;
	mov.u64 	%rd221, __cudart_i2opi_f;
	add.s64 	%rd222, %rd221, %rd220;
	ld.global.nc.u32 	%r522, [%rd222];
	mov.b32 	%r524, %f391;
	shl.b32 	%r525, %r524, 8;
	or.b32  	%r526, %r525, -2147483648;
	mad.wide.u32 	%rd223, %r522, %r526, %rd251;
	shr.u64 	%rd251, %rd223, 32;
	add.s64 	%rd224, %rd1, %rd220;
	st.local.u32 	[%rd224], %rd223;
	add.s32 	%r608, %r608, 1;
	setp.ne.s32 	%p106, %r608, 6;
	@%p106 bra 	$L__BB0_94;
	setp.eq.s32 	%p107, %r17, 0;
	st.local.u32 	[%rd1+24], %rd251;
	ld.local.u32 	%r609, [%rd10+24];
	ld.local.u32 	%r610, [%rd10+20];
	@%p107 bra 	$L__BB0_97;
	shf.l.wrap.b32 	%r609, %r610, %r609, %r17;
	ld.local.u32 	%r527, [%rd10+16];
	shf.l.wrap.b32 	%r610, %r527, %r610, %r17;
$L__BB0_97:
	shr.u32 	%r528, %r609, 30;
	shf.l.wrap.b32 	%r529, %r610, %r609, 2;
	shl.b32 	%r530, %r610, 2;
	shr.u32 	%r531, %r529, 31;
	add.s32 	%r611, %r531, %r528;
	shr.s32 	%r532, %r529, 31;
	xor.b32  	%r533, %r532, %r529;
	xor.b32  	%r534, %r532, %r530;
	cvt.u64.u32 	%rd225, %r533;
	shl.b64 	%rd226, %rd225, 32;
	cvt.u64.u32 	%rd227, %r534;
	or.b64  	%rd228, %rd226, %rd227;
	cvt.rn.f64.s64 	%fd31, %rd228;
	mul.f64 	%fd32, %fd31, 0d3BF921FB54442D19;
	cvt.rn.f32.f64 	%f409, %fd32;
	neg.f32 	%f410, %f409;
	setp.lt.s32 	%p108, %r529, 0;
	selp.f32 	%f444, %f410, %f409, %p108;
$L__BB0_98:
	add.s32 	%r535, %r611, 1;
	mul.rn.f32 	%f411, %f444, %f444;
	and.b32  	%r536, %r611, 1;
	setp.eq.b32 	%p109, %r536, 1;
	selp.f32 	%f412, %f444, 0f3F800000, %p109;
	fma.rn.f32 	%f413, %f411, %f412, 0f00000000;
	fma.rn.f32 	%f414, %f411, 0f37CBAC00, 0fBAB607ED;
	selp.f32 	%f415, 0fB94D4153, %f414, %p109;
	selp.f32 	%f416, 0f3C0885E4, 0f3D2AAABB, %p109;
	fma.rn.f32 	%f417, %f415, %f411, %f416;
	selp.f32 	%f418, 0fBE2AAAA8, 0fBEFFFFFF, %p109;
	fma.rn.f32 	%f419, %f417, %f411, %f418;
	fma.rn.f32 	%f420, %f419, %f413, %f412;
	and.b32  	%r537, %r535, 2;
	setp.eq.s32 	%p110, %r537, 0;
	mov.f32 	%f421, 0f00000000;
	sub.f32 	%f422, %f421, %f420;
	selp.f32 	%f423, %f420, %f422, %p110;
	fma.rn.f32 	%f428, %f70, %f423, %f66;
	shl.b32 	%r538, %r547, 1;
	sub.s32 	%r539, %r538, %r547;
	add.s32 	%r547, %r539, 1;
	setp.ne.s32 	%p111, %r547, 8;
	@%p111 bra 	$L__BB0_2;
	ld.param.u64 	%rd233, [_Z20dct8x8_forward_naivePKfPfii_param_1];
	setp.eq.s32 	%p112, %r19, 0;
	selp.f32 	%f424, 0f3EB504F3, 0f3F000000, %p112;
	setp.eq.s32 	%p113, %r201, 0;
	selp.f32 	%f425, 0f3EB504F3, 0f3F000000, %p113;
	mul.f32 	%f426, %f424, %f425;
	mul.f32 	%f427, %f426, %f428;
	mov.u32 	%r540, %ctaid.y;
	shl.b32 	%r541, %r540, 3;
	add.s32 	%r542, %r541, %r201;
	mov.u32 	%r543, %ctaid.x;
	shl.b32 	%r544, %r543, 3;
	add.s32 	%r545, %r544, %r19;
	mad.lo.s32 	%r546, %r193, %r542, %r545;
	cvta.to.global.u64 	%rd229, %rd233;
	mul.wide.s32 	%rd230, %r546, 4;
	add.s64 	%rd231, %rd229, %rd230;
	st.global.f32 	[%rd231], %f427;
$L__BB0_100:
	ret;

}
	// .globl	_Z20dct8x8_inverse_naivePKfPfii
.visible .entry _Z20dct8x8_inverse_naivePKfPfii(
	.param .u64 .ptr .align 1 _Z20dct8x8_inverse_naivePKfPfii_param_0,
	.param .u64 .ptr .align 1 _Z20dct8x8_inverse_naivePKfPfii_param_1,
	.param .u32 _Z20dct8x8_inverse_naivePKfPfii_param_2,
	.param .u32 _Z20dct8x8_inverse_naivePKfPfii_param_3
)
{
	.local .align 4 .b8 	__local_depot1[28];
	.reg .b64 	%SP;
	.reg .b64 	%SPL;
	.reg .pred 	%p<105>;
	.reg .b32 	%r<558>;
	.reg .b32 	%f<408>;
	.reg .b64 	%rd<237>;
	.reg .b64 	%fd<31>;

	mov.u64 	%SPL, __local_depot1;
	ld.param.u32 	%r189, [_Z20dct8x8_inverse_naivePKfPfii_param_2];
	ld.param.u32 	%r190, [_Z20dct8x8_inverse_naivePKfPfii_param_3];
	add.u64 	%rd1, %SPL, 0;
	add.u64 	%rd2, %SPL, 0;
	mov.u32 	%r192, %ctaid.x;
	shl.b32 	%r1, %r192, 3;
	mov.u32 	%r193, %ctaid.y;
	shl.b32 	%r194, %r193, 3;
	mov.u32 	%r195, %tid.x;
	mov.u32 	%r2, %tid.y;
	add.s32 	%r3, %r1, %r195;
	setp.ge.s32 	%p2, %r3, %r189;
	add.s32 	%r196, %r194, %r2;
	setp.ge.s32 	%p3, %r196, %r190;
	or.pred  	%p4, %p2, %p3;
	@%p4 bra 	$L__BB1_94;
	shl.b32 	%r198, %r2, 1;
	or.b32  	%r199, %r198, 1;
	cvt.rn.f32.u32 	%f79, %r199;
	mov.f32 	%f392, 0f00000000;
	mul.rn.f32 	%f80, %f392, %f392;
	add.f32 	%f81, %f80, 0f00000000;
	fma.rn.f32 	%f82, %f80, 0f37CBAC00, 0fBAB607ED;
	fma.rn.f32 	%f83, %f82, %f80, 0f3D2AAABB;
	fma.rn.f32 	%f84, %f83, %f80, 0fBEFFFFFF;
	fma.rn.f32 	%f1, %f84, %f81, 0f3F800000;
	mul.f32 	%f85, %f79, 0f3E490FDB;
	mul.f32 	%f86, %f85, 0f3F22F983;
	cvt.rni.s32.f32 	%r5, %f86;
	cvt.rn.f32.s32 	%f87, %r5;
	fma.rn.f32 	%f88, %f87, 0fBFC90FDA, %f85;
	fma.rn.f32 	%f89, %f87, 0fB3A22168, %f88;
	fma.rn.f32 	%f2, %f87, 0fA7C234C5, %f89;
	mov.b32 	%r200, %f85;
	shr.u32 	%r201, %r200, 23;
	add.s32 	%r202, %r201, -128;
	shl.b32 	%r203, %r200, 8;
	or.b32  	%r6, %r203, -2147483648;
	shr.u32 	%r204, %r202, 5;
	and.b32  	%r7, %r201, 31;
	mul.wide.u32 	%rd57, %r204, 4;
	sub.s64 	%rd3, %rd1, %rd57;
	shl.b32 	%r205, %r2, 2;
	or.b32  	%r206, %r205, 2;
	cvt.rn.f32.u32 	%f90, %r206;
	mul.f32 	%f91, %f90, 0f3E490FDB;
	mul.f32 	%f92, %f91, 0f3F22F983;
	cvt.rni.s32.f32 	%r8, %f92;
	cvt.rn.f32.s32 	%f93, %r8;
	fma.rn.f32 	%f94, %f93, 0fBFC90FDA, %f91;
	fma.rn.f32 	%f95, %f93, 0fB3A22168, %f94;
	fma.rn.f32 	%f3, %f93, 0fA7C234C5, %f95;
	abs.f32 	%f4, %f91;
	mov.b32 	%r207, %f91;
	shr.u32 	%r208, %r207, 23;
	add.s32 	%r209, %r208, -128;
	shl.b32 	%r210, %r207, 8;
	or.b32  	%r9, %r210, -2147483648;
	shr.u32 	%r211, %r209, 5;
	and.b32  	%r10, %r208, 31;
	mul.wide.u32 	%rd58, %r211, 4;
	sub.s64 	%rd4, %rd1, %rd58;
	mul.rn.f32 	%f5, %f91, %f392;
	mad.lo.s32 	%r212, %r2, 6, 3;
	cvt.rn.f32.u32 	%f96, %r212;
	mul.f32 	%f97, %f96, 0f3E490FDB;
	mul.f32 	%f98, %f97, 0f3F22F983;
	cvt.rni.s32.f32 	%r11, %f98;
	cvt.rn.f32.s32 	%f99, %r11;
	fma.rn.f32 	%f100, %f99, 0fBFC90FDA, %f97;
	fma.rn.f32 	%f101, %f99, 0fB3A22168, %f100;
	fma.rn.f32 	%f6, %f99, 0fA7C234C5, %f101;
	mov.b32 	%r213, %f97;
	shr.u32 	%r214, %r213, 23;
	add.s32 	%r215, %r214, -128;
	shl.b32 	%r216, %r213, 8;
	or.b32  	%r12, %r216, -2147483648;
	shr.u32 	%r217, %r215, 5;
	and.b32  	%r13, %r214, 31;
	mul.wide.u32 	%rd59, %r217, 4;
	sub.s64 	%rd5, %rd1, %rd59;
	shl.b32 	%r218, %r2, 3;
	or.b32  	%r219, %r218, 4;
	cvt.rn.f32.u32 	%f102, %r219;
	mul.f32 	%f103, %f102, 0f3E490FDB;
	mul.f32 	%f104, %f103, 0f3F22F983;
	cvt.rni.s32.f32 	%r14, %f104;
	cvt.rn.f32.s32 	%f105, %r14;
	fma.rn.f32 	%f106, %f105, 0fBFC90FDA, %f103;
	fma.rn.f32 	%f107, %f105, 0fB3A22168, %f106;
	fma.rn.f32 	%f7, %f105, 0fA7C234C5, %f107;
	mov.b32 	%r220, %f103;
	shr.u32 	%r221, %r220, 23;
	add.s32 	%r222, %r221, -128;
	shl.b32 	%r223, %r220, 8;
	or.b32  	%r15, %r223, -2147483648;
	shr.u32 	%r224, %r222, 5;
	and.b32  	%r16, %r221, 31;
	mul.wide.u32 	%rd60, %r224, 4;
	sub.s64 	%rd6, %rd1, %rd60;
	mul.rn.f32 	%f8, %f103, %f392;
	mad.lo.s32 	%r225, %r2, 10, 5;
	cvt.rn.f32.u32 	%f108, %r225;
	mul.f32 	%f109, %f108, 0f3E490FDB;
	mul.f32 	%f110, %f109, 0f3F22F983;
	cvt.rni.s32.f32 	%r17, %f110;
	cvt.rn.f32.s32 	%f111, %r17;
	fma.rn.f32 	%f112, %f111, 0fBFC90FDA, %f109;
	fma.rn.f32 	%f113, %f111, 0fB3A22168, %f112;
	fma.rn.f32 	%f9, %f111, 0fA7C234C5, %f113;
	abs.f32 	%f10, %f109;
	mov.b32 	%r226, %f109;
	shr.u32 	%r227, %r226, 23;
	add.s32 	%r228, %r227, -128;
	shl.b32 	%r229, %r226, 8;
	or.b32  	%r18, %r229, -2147483648;
	shr.u32 	%r230, %r228, 5;
	and.b32  	%r19, %r227, 31;
	mul.wide.u32 	%rd61, %r230, 4;
	sub.s64 	%rd7, %rd1, %rd61;
	mul.rn.f32 	%f11, %f109, %f392;
	mad.lo.s32 	%r231, %r2, 12, 6;
	cvt.rn.f32.u32 	%f114, %r231;
	mul.f32 	%f115, %f114, 0f3E490FDB;
	mul.f32 	%f116, %f115, 0f3F22F983;
	cvt.rni.s32.f32 	%r20, %f116;
	cvt.rn.f32.s32 	%f117, %r20;
	fma.rn.f32 	%f118, %f117, 0fBFC90FDA, %f115;
	fma.rn.f32 	%f119, %f117, 0fB3A22168, %f118;
	fma.rn.f32 	%f12, %f117, 0fA7C234C5, %f119;
	abs.f32 	%f13, %f115;
	mov.b32 	%r232, %f115;
	shr.u32 	%r233, %r232, 23;
	add.s32 	%r234, %r233, -128;
	shl.b32 	%r235, %r232, 8;
	or.b32  	%r21, %r235, -2147483648;
	shr.u32 	%r236, %r234, 5;
	and.b32  	%r22, %r233, 31;
	mul.wide.u32 	%rd62, %r236, 4;
	sub.s64 	%rd8, %rd1, %rd62;
	mad.lo.s32 	%r237, %r2, 14, 7;
	cvt.rn.f32.u32 	%f120, %r237;
	mul.f32 	%f121, %f120, 0f3E490FDB;
	mul.f32 	%f122, %f121, 0f3F22F983;
	cvt.rni.s32.f32 	%r23, %f122;
	cvt.rn.f32.s32 	%f123, %r23;
	fma.rn.f32 	%f124, %f123, 0fBFC90FDA, %f121;
	fma.rn.f32 	%f125, %f123, 0fB3A22168, %f124;
	fma.rn.f32 	%f14, %f123, 0fA7C234C5, %f125;
	mov.b32 	%r238, %f121;
	shr.u32 	%r239, %r238, 23;
	add.s32 	%r240, %r239, -128;
	shl.b32 	%r241, %r238, 8;
	or.b32  	%r24, %r241, -2147483648;
	shr.u32 	%r242, %r240, 5;
	and.b32  	%r25, %r239, 31;
	mul.wide.u32 	%rd63, %r242, 4;
	sub.s64 	%rd9, %rd1, %rd63;
	mov.b32 	%r497, 0;
$L__BB1_2:
	ld.param.u64 	%rd218, [_Z20dct8x8_inverse_naivePKfPfii_param_0];
	add.s32 	%r243, %r497, %r1;
	cvt.rn.f32.u32 	%f126, %r497;
	mov.u32 	%r244, %tid.x;
	shl.b32 	%r245, %r244, 1;
	or.b32  	%r246, %r245, 1;
	cvt.rn.f32.u32 	%f127, %r246;
	mul.f32 	%f128, %f127, %f126;
	mul.f32 	%f129, %f128, 0f3E490FDB;
	mul.f32 	%f130, %f129, 0f3F22F983;
	cvt.rni.s32.f32 	%r247, %f130;
	cvt.rn.f32.s32 	%f131, %r247;
	fma.rn.f32 	%f132, %f131, 0fBFC90FDA, %f129;
	fma.rn.f32 	%f133, %f131, 0fB3A22168, %f132;
	fma.rn.f32 	%f134, %f131, 0fA7C234C5, %f133;
	abs.f32 	%f135, %f129;
	setp.ltu.f32 	%p5, %f135, 0f47CE4780;
	setp.eq.f32 	%p6, %f135, 0f7F800000;
	mov.b32 	%r248, %f129;
	shr.u32 	%r249, %r248, 23;
	add.s32 	%r250, %r249, -128;
	shl.b32 	%r251, %r248, 8;
	or.b32  	%r27, %r251, -2147483648;
	shr.u32 	%r252, %r250, 5;
	and.b32  	%r28, %r249, 31;
	mul.wide.u32 	%rd64, %r252, 4;
	sub.s64 	%rd10, %rd2, %rd64;
	sub.s32 	%r29, 32, %r28;
	mov.f32 	%f136, 0f00000000;
	mul.rn.f32 	%f137, %f129, %f136;
	mov.u32 	%r253, %ctaid.y;
	mul.lo.s32 	%r254, %r253, %r189;
	shl.b32 	%r255, %r254, 3;
	add.s32 	%r256, %r243, %r255;
	cvta.to.global.u64 	%rd65, %rd218;
	mul.wide.s32 	%rd66, %r256, 4;
	add.s64 	%rd11, %rd65, %rd66;
	ld.global.nc.f32 	%f16, [%rd11];
	or.pred  	%p1, %p5, %p6;
	selp.b32 	%r553, %r247, 0, %p5;
	selp.f32 	%f406, %f134, %f137, %p5;
	mov.u32 	%r501, %r553;
	mov.f32 	%f393, %f406;
	@%p1 bra 	$L__BB1_8;
	mov.b64 	%rd222, 0;
	mov.b32 	%r498, 0;
	mov.u64 	%rd220, __cudart_i2opi_f;
	mov.u64 	%rd221, %rd2;
$L__BB1_4:
	.pragma "nounroll";
	ld.global.nc.u32 	%r258, [%rd220];
	mad.wide.u32 	%rd69, %r258, %r27, %rd222;
	shr.u64 	%rd222, %rd69, 32;
	st.local.u32 	[%rd221], %rd69;
	add.s32 	%r498, %r498, 1;
	add.s64 	%rd221, %rd221, 4;
	add.s64 	%rd220, %rd220, 4;
	setp.ne.s32 	%p7, %r498, 6;
	@%p7 bra 	$L__BB1_4;
	setp.eq.s32 	%p8, %r28, 0;
	st.local.u32 	[%rd2+24], %rd222;
	ld.local.u32 	%r499, [%rd10+24];
	ld.local.u32 	%r500, [%rd10+20];
	@%p8 bra 	$L__BB1_7;
	shl.b32 	%r259, %r499, %r28;
	shr.u32 	%r260, %r500, %r29;
	add.s32 	%r499, %r260, %r259;
	shl.b32 	%r261, %r500, %r28;
	ld.local.u32 	%r262, [%rd10+16];
	shr.u32 	%r263, %r262, %r29;
	add.s32 	%r500, %r263, %r261;
$L__BB1_7:
	shr.u32 	%r264, %r499, 30;
	shf.l.wrap.b32 	%r265, %r500, %r499, 2;
	shl.b32 	%r266, %r500, 2;
	shr.u32 	%r267, %r265, 31;
	add.s32 	%r501, %r267, %r264;
	shr.s32 	%r268, %r265, 31;
	xor.b32  	%r269, %r268, %r265;
	xor.b32  	%r270, %r268, %r266;
	cvt.u64.u32 	%rd70, %r269;
	shl.b64 	%rd71, %rd70, 32;
	cvt.u64.u32 	%rd72, %r270;
	or.b64  	%rd73, %rd71, %rd72;
	cvt.rn.f64.s64 	%fd1, %rd73;
	mul.f64 	%fd2, %fd1, 0d3BF921FB54442D19;
	cvt.rn.f32.f64 	%f138, %fd2;
	neg.f32 	%f139, %f138;
	setp.lt.s32 	%p9, %r265, 0;
	selp.f32 	%f393, %f139, %f138, %p9;
$L__BB1_8:
	setp.eq.s32 	%p10, %r497, 0;
	selp.f32 	%f140, 0f3EB504F3, 0f3F000000, %p10;
	add.s32 	%r271, %r501, 1;
	mul.rn.f32 	%f141, %f393, %f393;
	and.b32  	%r272, %r501, 1;
	setp.eq.b32 	%p11, %r272, 1;
	selp.f32 	%f142, %f393, 0f3F800000, %p11;
	fma.rn.f32 	%f143, %f141, %f142, 0f00000000;
	fma.rn.f32 	%f144, %f141, 0f37CBAC00, 0fBAB607ED;
	selp.f32 	%f145, 0fB94D4153, %f144, %p11;
	selp.f32 	%f146, 0f3C0885E4, 0f3D2AAABB, %p11;
	fma.rn.f32 	%f147, %f145, %f141, %f146;
	selp.f32 	%f148, 0fBE2AAAA8, 0fBEFFFFFF, %p11;
	fma.rn.f32 	%f149, %f147, %f141, %f148;
	fma.rn.f32 	%f150, %f149, %f143, %f142;
	and.b32  	%r273, %r271, 2;
	setp.eq.s32 	%p12, %r273, 0;
	mov.f32 	%f151, 0f00000000;
	sub.f32 	%f152, %f151, %f150;
	selp.f32 	%f153, %f150, %f152, %p12;
	mul.f32 	%f154, %f140, 0f3EB504F3;
	mul.f32 	%f155, %f154, %f16;
	mul.f32 	%f156, %f155, %f153;
	fma.rn.f32 	%f20, %f156, %f1, %f392;
	mul.wide.s32 	%rd18, %r189, 4;
	add.s64 	%rd19, %rd11, %rd18;
	ld.global.nc.f32 	%f21, [%rd19];
	mul.f32 	%f22, %f140, 0f3F000000;
	mov.u32 	%r505, %r553;
	mov.f32 	%f394, %f406;
	@%p1 bra 	$L__BB1_14;
	mov.b64 	%rd223, 0;
	mov.b32 	%r502, 0;
$L__BB1_10:
	.pragma "nounroll";
	mul.wide.u32 	%rd75, %r502, 4;
	mov.u64 	%rd76, __cudart_i2opi_f;
	add.s64 	%rd77, %rd76, %rd75;
	ld.global.nc.u32 	%r275, [%rd77];
	mad.wide.u32 	%rd78, %r275, %r27, %rd223;
	shr.u64 	%rd223, %rd78, 32;
	add.s64 	%rd79, %rd2, %rd75;
	st.local.u32 	[%rd79], %rd78;
	add.s32 	%r502, %r502, 1;
	setp.ne.s32 	%p13, %r502, 6;
	@%p13 bra 	$L__BB1_10;
	setp.eq.s32 	%p14, %r28, 0;
	st.local.u32 	[%rd2+24], %rd223;
	ld.local.u32 	%r503, [%rd10+24];
	ld.local.u32 	%r504, [%rd10+20];
	@%p14 bra 	$L__BB1_13;
	shl.b32 	%r276, %r503, %r28;
	shr.u32 	%r277, %r504, %r29;
	add.s32 	%r503, %r277, %r276;
	shl.b32 	%r278, %r504, %r28;
	ld.local.u32 	%r279, [%rd10+16];
	shr.u32 	%r280, %r279, %r29;
	add.s32 	%r504, %r280, %r278;
$L__BB1_13:
	shr.u32 	%r281, %r503, 30;
	shf.l.wrap.b32 	%r282, %r504, %r503, 2;
	shl.b32 	%r283, %r504, 2;
	shr.u32 	%r284, %r282, 31;
	add.s32 	%r505, %r284, %r281;
	shr.s32 	%r285, %r282, 31;
	xor.b32  	%r286, %r285, %r282;
	xor.b32  	%r287, %r285, %r283;
	cvt.u64.u32 	%rd80, %r286;
	shl.b64 	%rd81, %rd80, 32;
	cvt.u64.u32 	%rd82, %r287;
	or.b64  	%rd83, %rd81, %rd82;
	cvt.rn.f64.s64 	%fd3, %rd83;
	mul.f64 	%fd4, %fd3, 0d3BF921FB54442D19;
	cvt.rn.f32.f64 	%f157, %fd4;
	neg.f32 	%f158, %f157;
	setp.lt.s32 	%p15, %r282, 0;
	selp.f32 	%f394, %f158, %f157, %p15;
$L__BB1_14:
	mov.u32 	%r288, %tid.y;
	shl.b32 	%r289, %r288, 1;
	or.b32  	%r290, %r289, 1;
	cvt.rn.f32.u32 	%f159, %r290;
	mul.f32 	%f160, %f159, 0f3E490FDB;
	abs.f32 	%f161, %f160;
	setp.eq.f32 	%p16, %f161, 0f7F800000;
	setp.ltu.f32 	%p17, %f161, 0f47CE4780;
	add.s32 	%r291, %r505, 1;
	mul.rn.f32 	%f162, %f394, %f394;
	and.b32  	%r292, %r505, 1;
	setp.eq.b32 	%p18, %r292, 1;
	selp.f32 	%f163, %f394, 0f3F800000, %p18;
	fma.rn.f32 	%f164, %f162, %f163, 0f00000000;
	fma.rn.f32 	%f165, %f162, 0f37CBAC00, 0fBAB607ED;
	selp.f32 	%f166, 0fB94D4153, %f165, %p18;
	selp.f32 	%f167, 0f3C0885E4, 0f3D2AAABB, %p18;
	fma.rn.f32 	%f168, %f166, %f162, %f167;
	selp.f32 	%f169, 0fBE2AAAA8, 0fBEFFFFFF, %p18;
	fma.rn.f32 	%f170, %f168, %f162, %f169;
	fma.rn.f32 	%f171, %f170, %f164, %f163;
	and.b32  	%r293, %r291, 2;
	setp.eq.s32 	%p19, %r293, 0;
	mov.f32 	%f172, 0f00000000;
	sub.f32 	%f173, %f172, %f171;
	selp.f32 	%f174, %f171, %f173, %p19;
	mul.f32 	%f175, %f22, %f21;
	mul.f32 	%f25, %f175, %f174;
	or.pred  	%p20, %p17, %p16;
	selp.b32 	%r509, %r5, 0, %p17;
	mul.rn.f32 	%f176, %f160, %f172;
	selp.f32 	%f395, %f2, %f176, %p17;
	@%p20 bra 	$L__BB1_20;
	mov.b64 	%rd224, 0;
	mov.b32 	%r506, 0;
$L__BB1_16:
	.pragma "nounroll";
	mul.wide.u32 	%rd85, %r506, 4;
	mov.u64 	%rd86, __cudart_i2opi_f;
	add.s64 	%rd87, %rd86, %rd85;
	ld.global.nc.u32 	%r295, [%rd87];
	mad.wide.u32 	%rd88, %r295, %r6, %rd224;
	shr.u64 	%rd224, %rd88, 32;
	add.s64 	%rd89, %rd1, %rd85;
	st.local.u32 	[%rd89], %rd88;
	add.s32 	%r506, %r506, 1;
	setp.ne.s32 	%p21, %r506, 6;
	@%p21 bra 	$L__BB1_16;
	setp.eq.s32 	%p22, %r7, 0;
	st.local.u32 	[%rd1+24], %rd224;
	ld.local.u32 	%r507, [%rd3+24];
	ld.local.u32 	%r508, [%rd3+20];
	@%p22 bra 	$L__BB1_19;
	shf.l.wrap.b32 	%r507, %r508, %r507, %r7;
	ld.local.u32 	%r296, [%rd3+16];
	shf.l.wrap.b32 	%r508, %r296, %r508, %r7;
$L__BB1_19:
	shr.u32 	%r297, %r507, 30;
	shf.l.wrap.b32 	%r298, %r508, %r507, 2;
	shl.b32 	%r299, %r508, 2;
	shr.u32 	%r300, %r298, 31;
	add.s32 	%r509, %r300, %r297;
	shr.s32 	%r301, %r298, 31;
	xor.b32  	%r302, %r301, %r298;
	xor.b32  	%r303, %r301, %r299;
	cvt.u64.u32 	%rd90, %r302;
	shl.b64 	%rd91, %rd90, 32;
	cvt.u64.u32 	%rd92, %r303;
	or.b64  	%rd93, %rd91, %rd92;
	cvt.rn.f64.s64 	%fd5, %rd93;
	mul.f64 	%fd6, %fd5, 0d3BF921FB54442D19;
	cvt.rn.f32.f64 	%f177, %fd6;
	neg.f32 	%f178, %f177;
	setp.lt.s32 	%p23, %r298, 0;
	selp.f32 	%f395, %f178, %f177, %p23;
$L__BB1_20:
	add.s32 	%r304, %r509, 1;
	mul.rn.f32 	%f179, %f395, %f395;
	and.b32  	%r305, %r509, 1;
	setp.eq.b32 	%p24, %r305, 1;
	selp.f32 	%f180, %f395, 0f3F800000, %p24;
	fma.rn.f32 	%f181, %f179, %f180, 0f00000000;
	fma.rn.f32 	%f182, %f179, 0f37CBAC00, 0fBAB607ED;
	selp.f32 	%f183, 0fB94D4153, %f182, %p24;
	selp.f32 	%f184, 0f3C0885E4, 0f3D2AAABB, %p24;
	fma.rn.f32 	%f185, %f183, %f179, %f184;
	selp.f32 	%f186, 0fBE2AAAA8, 0fBEFFFFFF, %p24;
	fma.rn.f32 	%f187, %f185, %f179, %f186;
	fma.rn.f32 	%f188, %f187, %f181, %f180;
	and.b32  	%r306, %r304, 2;
	setp.eq.s32 	%p25, %r306, 0;
	mov.f32 	%f189, 0f00000000;
	sub.f32 	%f190, %f189, %f188;
	selp.f32 	%f191, %f188, %f190, %p25;
	fma.rn.f32 	%f29, %f25, %f191, %f20;
	add.s64 	%rd24, %rd19, %rd18;
	ld.global.nc.f32 	%f30, [%rd24];
	mov.u32 	%r513, %r553;
	mov.f32 	%f396, %f406;
	@%p1 bra 	$L__BB1_26;
	mov.b64 	%rd225, 0;
	mov.b32 	%r510, 0;
$L__BB1_22:
	.pragma "nounroll";
	mul.wide.u32 	%rd95, %r510, 4;
	mov.u64 	%rd96, __cudart_i2opi_f;
	add.s64 	%rd97, %rd96, %rd95;
	ld.global.nc.u32 	%r308, [%rd97];
	mad.wide.u32 	%rd98, %r308, %r27, %rd225;
	shr.u64 	%rd225, %rd98, 32;
	add.s64 	%rd99, %rd2, %rd95;
	st.local.u32 	[%rd99], %rd98;
	add.s32 	%r510, %r510, 1;
	setp.ne.s32 	%p26, %r510, 6;
	@%p26 bra 	$L__BB1_22;
	setp.eq.s32 	%p27, %r28, 0;
	st.local.u32 	[%rd2+24], %rd225;
	ld.local.u32 	%r511, [%rd10+24];
	ld.local.u32 	%r512, [%rd10+20];
	@%p27 bra 	$L__BB1_25;
	shl.b32 	%r309, %r511, %r28;
	shr.u32 	%r310, %r512, %r29;
	add.s32 	%r511, %r310, %r309;
	shl.b32 	%r311, %r512, %r28;
	ld.local.u32 	%r312, [%rd10+16];
	shr.u32 	%r313, %r312, %r29;
	add.s32 	%r512, %r313, %r311;
$L__BB1_25:
	shr.u32 	%r314, %r511, 30;
	shf.l.wrap.b32 	%r315, %r512, %r511, 2;
	shl.b32 	%r316, %r512, 2;
	shr.u32 	%r317, %r315, 31;
	add.s32 	%r513, %r317, %r314;
	shr.s32 	%r318, %r315, 31;
	xor.b32  	%r319, %r318, %r315;
	xor.b32  	%r320, %r318, %r316;
	cvt.u64.u32 	%rd100, %r319;
	shl.b64 	%rd101, %rd100, 32;
	cvt.u64.u32 	%rd102, %r320;
	or.b64  	%rd103, %rd101, %rd102;
	cvt.rn.f64.s64 	%fd7, %rd103;
	mul.f64 	%fd8, %fd7, 0d3BF921FB54442D19;
	cvt.rn.f32.f64 	%f192, %fd8;
	neg.f32 	%f193, %f192;
	setp.lt.s32 	%p28, %r315, 0;
	selp.f32 	%f396, %f193, %f192, %p28;
$L__BB1_26:
	setp.eq.f32 	%p29, %f4, 0f7F800000;
	setp.ltu.f32 	%p30, %f4, 0f47CE4780;
	add.s32 	%r321, %r513, 1;
	mul.rn.f32 	%f194, %f396, %f396;
	and.b32  	%r322, %r513, 1;
	setp.eq.b32 	%p31, %r322, 1;
	selp.f32 	%f195, %f396, 0f3F800000, %p31;
	fma.rn.f32 	%f196, %f194, %f195, 0f00000000;
	fma.rn.f32 	%f197, %f194, 0f37CBAC00, 0fBAB607ED;
	selp.f32 	%f198, 0fB94D4153, %f197, %p31;
	selp.f32 	%f199, 0f3C0885E4, 0f3D2AAABB, %p31;
	fma.rn.f32 	%f200, %f198, %f194, %f199;
	selp.f32 	%f201, 0fBE2AAAA8, 0fBEFFFFFF, %p31;
	fma.rn.f32 	%f202, %f200, %f194, %f201;
	fma.rn.f32 	%f203, %f202, %f196, %f195;
	and.b32  	%r323, %r321, 2;
	setp.eq.s32 	%p32, %r323, 0;
	mov.f32 	%f204, 0f00000000;
	sub.f32 	%f205, %f204, %f203;
	selp.f32 	%f206, %f203, %f205, %p32;
	mul.f32 	%f207, %f22, %f30;
	mul.f32 	%f33, %f207, %f206;
	or.pred  	%p33, %p30, %p29;
	selp.b32 	%r517, %r8, 0, %p30;
	selp.f32 	%f397, %f3, %f5, %p30;
	@%p33 bra 	$L__BB1_32;
	mov.b64 	%rd226, 0;
	mov.b32 	%r514, 0;
$L__BB1_28:
	.pragma "nounroll";
	mul.wide.u32 	%rd105, %r514, 4;
	mov.u64 	%rd106, __cudart_i2opi_f;
	add.s64 	%rd107, %rd106, %rd105;
	ld.global.nc.u32 	%r325, [%rd107];
	mad.wide.u32 	%rd108, %r325, %r9, %rd226;
	shr.u64 	%rd226, %rd108, 32;
	add.s64 	%rd109, %rd1, %rd105;
	st.local.u32 	[%rd109], %rd108;
	add.s32 	%r514, %r514, 1;
	setp.ne.s32 	%p34, %r514, 6;
	@%p34 bra 	$L__BB1_28;
	setp.eq.s32 	%p35, %r10, 0;
	st.local.u32 	[%rd1+24], %rd226;
	ld.local.u32 	%r515, [%rd4+24];
	ld.local.u32 	%r516, [%rd4+20];
	@%p35 bra 	$L__BB1_31;
	shf.l.wrap.b32 	%r515, %r516, %r515, %r10;
	ld.local.u32 	%r326, [%rd4+16];
	shf.l.wrap.b32 	%r516, %r326, %r516, %r10;
$L__BB1_31:
	shr.u32 	%r327, %r515, 30;
	shf.l.wrap.b32 	%r328, %r516, %r515, 2;
	shl.b32 	%r329, %r516, 2;
	shr.u32 	%r330, %r328, 31;
	add.s32 	%r517, %r330, %r327;
	shr.s32 	%r331, %r328, 31;
	xor.b32  	%r332, %r331, %r328;
	xor.b32  	%r333, %r331, %r329;
	cvt.u64.u32 	%rd110, %r332;
	shl.b64 	%rd111, %rd110, 32;
	cvt.u64.u32 	%rd112, %r333;
	or.b64  	%rd113, %rd111, %rd112;
	cvt.rn.f64.s64 	%fd9, %rd113;
	mul.f64 	%fd10, %fd9, 0d3BF921FB54442D19;
	cvt.rn.f32.f64 	%f208, %fd10;
	neg.f32 	%f209, %f208;
	setp.lt.s32 	%p36, %r328, 0;
	selp.f32 	%f397, %f209, %f208, %p36;
$L__BB1_32:
	add.s32 	%r334, %r517, 1;
	mul.rn.f32 	%f210, %f397, %f397;
	and.b32  	%r335, %r517, 1;
	setp.eq.b32 	%p37, %r335, 1;
	selp.f32 	%f211, %f397, 0f3F800000, %p37;
	fma.rn.f32 	%f212, %f210, %f211, 0f00000000;
	fma.rn.f32 	%f213, %f210, 0f37CBAC00, 0fBAB607ED;
	selp.f32 	%f214, 0fB94D4153, %f213, %p37;
	selp.f32 	%f215, 0f3C0885E4, 0f3D2AAABB, %p37;
	fma.rn.f32 	%f216, %f214, %f210, %f215;
	selp.f32 	%f217, 0fBE2AAAA8, 0fBEFFFFFF, %p37;
	fma.rn.f32 	%f218, %f216, %f210, %f217;
	fma.rn.f32 	%f219, %f218, %f212, %f211;
	and.b32  	%r336, %r334, 2;
	setp.eq.s32 	%p38, %r336, 0;
	mov.f32 	%f220, 0f00000000;
	sub.f32 	%f221, %f220, %f219;
	selp.f32 	%f222, %f219, %f221, %p38;
	fma.rn.f32 	%f37, %f33, %f222, %f29;
	add.s64 	%rd29, %rd24, %rd18;
	ld.global.nc.f32 	%f38, [%rd29];
	mov.u32 	%r521, %r553;
	mov.f32 	%f398, %f406;
	@%p1 bra 	$L__BB1_38;
	mov.b64 	%rd227, 0;
	mov.b32 	%r518, 0;
$L__BB1_34:
	.pragma "nounroll";
	mul.wide.u32 	%rd115, %r518, 4;
	mov.u64 	%rd116, __cudart_i2opi_f;
	add.s64 	%rd117, %rd116, %rd115;
	ld.global.nc.u32 	%r338, [%rd117];
	mad.wide.u32 	%rd118, %r338, %r27, %rd227;
	shr.u64 	%rd227, %rd118, 32;
	add.s64 	%rd119, %rd2, %rd115;
	st.local.u32 	[%rd119], %rd118;
	add.s32 	%r518, %r518, 1;
	setp.ne.s32 	%p39, %r518, 6;
	@%p39 bra 	$L__BB1_34;
	setp.eq.s32 	%p40, %r28, 0;
	st.local.u32 	[%rd2+24], %rd227;
	ld.local.u32 	%r519, [%rd10+24];
	ld.local.u32 	%r520, [%rd10+20];
	@%p40 bra 	$L__BB1_37;
	shl.b32 	%r339, %r519, %r28;
	shr.u32 	%r340, %r520, %r29;
	add.s32 	%r519, %r340, %r339;
	shl.b32 	%r341, %r520, %r28;
	ld.local.u32 	%r342, [%rd10+16];
	shr.u32 	%r343, %r342, %r29;
	add.s32 	%r520, %r343, %r341;
$L__BB1_37:
	shr.u32 	%r344, %r519, 30;
	shf.l.wrap.b32 	%r345, %r520, %r519, 2;
	shl.b32 	%r346, %r520, 2;
	shr.u32 	%r347, %r345, 31;
	add.s32 	%r521, %r347, %r344;
	shr.s32 	%r348, %r345, 31;
	xor.b32  	%r349, %r348, %r345;
	xor.b32  	%r350, %r348, %r346;
	cvt.u64.u32 	%rd120, %r349;
	shl.b64 	%rd121, %rd120, 32;
	cvt.u64.u32 	%rd122, %r350;
	or.b64  	%rd123, %rd121, %rd122;
	cvt.rn.f64.s64 	%fd11, %rd123;
	mul.f64 	%fd12, %fd11, 0d3BF921FB54442D19;
	cvt.rn.f32.f64 	%f223, %fd12;
	neg.f32 	%f224, %f223;
	setp.lt.s32 	%p41, %r345, 0;
	selp.f32 	%f398, %f224, %f223, %p41;
$L__BB1_38:
	mov.u32 	%r351, %tid.y;
	mad.lo.s32 	%r352, %r351, 6, 3;
	cvt.rn.f32.u32 	%f225, %r352;
	mul.f32 	%f226, %f225, 0f3E490FDB;
	abs.f32 	%f227, %f226;
	setp.eq.f32 	%p42, %f227, 0f7F800000;
	setp.ltu.f32 	%p43, %f227, 0f47CE4780;
	add.s32 	%r353, %r521, 1;
	mul.rn.f32 	%f228, %f398, %f398;
	and.b32  	%r354, %r521, 1;
	setp.eq.b32 	%p44, %r354, 1;
	selp.f32 	%f229, %f398, 0f3F800000, %p44;
	fma.rn.f32 	%f230, %f228, %f229, 0f00000000;
	fma.rn.f32 	%f231, %f228, 0f37CBAC00, 0fBAB607ED;
	selp.f32 	%f232, 0fB94D4153, %f231, %p44;
	selp.f32 	%f233, 0f3C0885E4, 0f3D2AAABB, %p44;
	fma.rn.f32 	%f234, %f232, %f228, %f233;
	selp.f32 	%f235, 0fBE2AAAA8, 0fBEFFFFFF, %p44;
	fma.rn.f32 	%f236, %f234, %f228, %f235;
	fma.rn.f32 	%f237, %f236, %f230, %f229;
	and.b32  	%r355, %r353, 2;
	setp.eq.s32 	%p45, %r355, 0;
	mov.f32 	%f238, 0f00000000;
	sub.f32 	%f239, %f238, %f237;
	selp.f32 	%f240, %f237, %f239, %p45;
	mul.f32 	%f241, %f22, %f38;
	mul.f32 	%f41, %f241, %f240;
	or.pred  	%p46, %p43, %p42;
	selp.b32 	%r525, %r11, 0, %p43;
	mul.rn.f32 	%f242, %f226, %f238;
	selp.f32 	%f399, %f6, %f242, %p43;
	@%p46 bra 	$L__BB1_44;
	mov.b64 	%rd228, 0;
	mov.b32 	%r522, 0;
$L__BB1_40:
	.pragma "nounroll";
	mul.wide.u32 	%rd125, %r522, 4;
	mov.u64 	%rd126, __cudart_i2opi_f;
	add.s64 	%rd127, %rd126, %rd125;
	ld.global.nc.u32 	%r357, [%rd127];
	mad.wide.u32 	%rd128, %r357, %r12, %rd228;
	shr.u64 	%rd228, %rd128, 32;
	add.s64 	%rd129, %rd1, %rd125;
	st.local.u32 	[%rd129], %rd128;
	add.s32 	%r522, %r522, 1;
	setp.ne.s32 	%p47, %r522, 6;
	@%p47 bra 	$L__BB1_40;
	setp.eq.s32 	%p48, %r13, 0;
	st.local.u32 	[%rd1+24], %rd228;
	ld.local.u32 	%r523, [%rd5+24];
	ld.local.u32 	%r524, [%rd5+20];
	@%p48 bra 	$L__BB1_43;
	shf.l.wrap.b32 	%r523, %r524, %r523, %r13;
	ld.local.u32 	%r358, [%rd5+16];
	shf.l.wrap.b32 	%r524, %r358, %r524, %r13;
$L__BB1_43:
	shr.u32 	%r359, %r523, 30;
	shf.l.wrap.b32 	%r360, %r524, %r523, 2;
	shl.b32 	%r361, %r524, 2;
	shr.u32 	%r362, %r360, 31;
	add.s32 	%r525, %r362, %r359;
	shr.s32 	%r363, %r360, 31;
	xor.b32  	%r364, %r363, %r360;
	xor.b32  	%r365, %r363, %r361;
	cvt.u64.u32 	%rd130, %r364;
	shl.b64 	%rd131, %rd130, 32;
	cvt.u64.u32 	%rd132, %r365;
	or.b64  	%rd133, %rd131, %rd132;
	cvt.rn.f64.s64 	%fd13, %rd133;
	mul.f64 	%fd14, %fd13, 0d3BF921FB54442D19;
	cvt.rn.f32.f64 	%f243, %fd14;
	neg.f32 	%f244, %f243;
	setp.lt.s32 	%p49, %r360, 0;
	selp.f32 	%f399, %f244, %f243, %p49;
$L__BB1_44:
	add.s32 	%r366, %r525, 1;
	mul.rn.f32 	%f245, %f399, %f399;
	and.b32  	%r367, %r525, 1;
	setp.eq.b32 	%p50, %r367, 1;
	selp.f32 	%f246, %f399, 0f3F800000, %p50;
	fma.rn.f32 	%f247, %f245, %f246, 0f00000000;
	fma.rn.f32 	%f248, %f245, 0f37CBAC00, 0fBAB607ED;
	selp.f32 	%f249, 0fB94D4153, %f248, %p50;
	selp.f32 	%f250, 0f3C0885E4, 0f3D2AAABB, %p50;
	fma.rn.f32 	%f251, %f249, %f245, %f250;
	selp.f32 	%f252, 0fBE2AAAA8, 0fBEFFFFFF, %p50;
	fma.rn.f32 	%f253, %f251, %f245, %f252;
	fma.rn.f32 	%f254, %f253, %f247, %f246;
	and.b32  	%r368, %r366, 2;
	setp.eq.s32 	%p51, %r368, 0;
	mov.f32 	%f255, 0f00000000;
	sub.f32 	%f256, %f255, %f254;
	selp.f32 	%f257, %f254, %f256, %p51;
	fma.rn.f32 	%f45, %f41, %f257, %f37;
	add.s64 	%rd34, %rd29, %rd18;
	ld.global.nc.f32 	%f46, [%rd34];
	mov.u32 	%r529, %r553;
	mov.f32 	%f400, %f406;
	@%p1 bra 	$L__BB1_50;
	mov.b64 	%rd229, 0;
	mov.b32 	%r526, 0;
$L__BB1_46:
	.pragma "nounroll";
	mul.wide.u32 	%rd135, %r526, 4;
	mov.u64 	%rd136, __cudart_i2opi_f;
	add.s64 	%rd137, %rd136, %rd135;
	ld.global.nc.u32 	%r370, [%rd137];
	mad.wide.u32 	%rd138, %r370, %r27, %rd229;
	shr.u64 	%rd229, %rd138, 32;
	add.s64 	%rd139, %rd2, %rd135;
	st.local.u32 	[%rd139], %rd138;
	add.s32 	%r526, %r526, 1;
	setp.ne.s32 	%p52, %r526, 6;
	@%p52 bra 	$L__BB1_46;
	setp.eq.s32 	%p53, %r28, 0;
	st.local.u32 	[%rd2+24], %rd229;
	ld.local.u32 	%r527, [%rd10+24];
	ld.local.u32 	%r528, [%rd10+20];
	@%p53 bra 	$L__BB1_49;
	shl.b32 	%r371, %r527, %r28;
	shr.u32 	%r372, %r528, %r29;
	add.s32 	%r527, %r372, %r371;
	shl.b32 	%r373, %r528, %r28;
	ld.local.u32 	%r374, [%rd10+16];
	shr.u32 	%r375, %r374, %r29;
	add.s32 	%r528, %r375, %r373;
$L__BB1_49:
	shr.u32 	%r376, %r527, 30;
	shf.l.wrap.b32 	%r377, %r528, %r527, 2;
	shl.b32 	%r378, %r528, 2;
	shr.u32 	%r379, %r377, 31;
	add.s32 	%r529, %r379, %r376;
	shr.s32 	%r380, %r377, 31;
	xor.b32  	%r381, %r380, %r377;
	xor.b32  	%r382, %r380, %r378;
	cvt.u64.u32 	%rd140, %r381;
	shl.b64 	%rd141, %rd140, 32;
	cvt.u64.u32 	%rd142, %r382;
	or.b64  	%rd143, %rd141, %rd142;
	cvt.rn.f64.s64 	%fd15, %rd143;
	mul.f64 	%fd16, %fd15, 0d3BF921FB54442D19;
	cvt.rn.f32.f64 	%f258, %fd16;
	neg.f32 	%f259, %f258;
	setp.lt.s32 	%p54, %r377, 0;
	selp.f32 	%f400, %f259, %f258, %p54;
$L__BB1_50:
	mov.u32 	%r383, %tid.y;
	shl.b32 	%r384, %r383, 3;
	or.b32  	%r385, %r384, 4;
	cvt.rn.f32.u32 	%f260, %r385;
	mul.f32 	%f261, %f260, 0f3E490FDB;
	abs.f32 	%f262, %f261;
	setp.eq.f32 	%p55, %f262, 0f7F800000;
	setp.ltu.f32 	%p56, %f262, 0f47CE4780;
	add.s32 	%r386, %r529, 1;
	mul.rn.f32 	%f263, %f400, %f400;
	and.b32  	%r387, %r529, 1;
	setp.eq.b32 	%p57, %r387, 1;
	selp.f32 	%f264, %f400, 0f3F800000, %p57;
	fma.rn.f32 	%f265, %f263, %f264, 0f00000000;
	fma.rn.f32 	%f266, %f263, 0f37CBAC00, 0fBAB607ED;
	selp.f32 	%f267, 0fB94D4153, %f266, %p57;
	selp.f32 	%f268, 0f3C0885E4, 0f3D2AAABB, %p57;
	fma.rn.f32 	%f269, %f267, %f263, %f268;
	selp.f32 	%f270, 0fBE2AAAA8, 0fBEFFFFFF, %p57;
	fma.rn.f32 	%f271, %f269, %f263, %f270;
	fma.rn.f32 	%f272, %f271, %f265, %f264;
	and.b32  	%r388, %r386, 2;
	setp.eq.s32 	%p58, %r388, 0;
	mov.f32 	%f273, 0f00000000;
	sub.f32 	%f274, %f273, %f272;
	selp.f32 	%f275, %f272, %f274, %p58;
	mul.f32 	%f276, %f22, %f46;
	mul.f32 	%f49, %f276, %f275;
	or.pred  	%p59, %p56, %p55;
	selp.b32 	%r533, %r14, 0, %p56;
	selp.f32 	%f401, %f7, %f8, %p56;
	@%p59 bra 	$L__BB1_56;
	mov.b64 	%rd230, 0;
	mov.b32 	%r530, 0;
$L__BB1_52:
	.pragma "nounroll";
	mul.wide.u32 	%rd145, %r530, 4;
	mov.u64 	%rd146, __cudart_i2opi_f;
	add.s64 	%rd147, %rd146, %rd145;
	ld.global.nc.u32 	%r390, [%rd147];
	mad.wide.u32 	%rd148, %r390, %r15, %rd230;
	shr.u64 	%rd230, %rd148, 32;
	add.s64 	%rd149, %rd1, %rd145;
	st.local.u32 	[%rd149], %rd148;
	add.s32 	%r530, %r530, 1;
	setp.ne.s32 	%p60, %r530, 6;
	@%p60 bra 	$L__BB1_52;
	setp.eq.s32 	%p61, %r16, 0;
	st.local.u32 	[%rd1+24], %rd230;
	ld.local.u32 	%r531, [%rd6+24];
	ld.local.u32 	%r532, [%rd6+20];
	@%p61 bra 	$L__BB1_55;
	shf.l.wrap.b32 	%r531, %r532, %r531, %r16;
	ld.local.u32 	%r391, [%rd6+16];
	shf.l.wrap.b32 	%r532, %r391, %r532, %r16;
$L__BB1_55:
	shr.u32 	%r392, %r531, 30;
	shf.l.wrap.b32 	%r393, %r532, %r531, 2;
	shl.b32 	%r394, %r532, 2;
	shr.u32 	%r395, %r393, 31;
	add.s32 	%r533, %r395, %r392;
	shr.s32 	%r396, %r393, 31;
	xor.b32  	%r397, %r396, %r393;
	xor.b32  	%r398, %r396, %r394;
	cvt.u64.u32 	%rd150, %r397;
	shl.b64 	%rd151, %rd150, 32;
	cvt.u64.u32 	%rd152, %r398;
	or.b64  	%rd153, %rd151, %rd152;
	cvt.rn.f64.s64 	%fd17, %rd153;
	mul.f64 	%fd18, %fd17, 0d3BF921FB54442D19;
	cvt.rn.f32.f64 	%f277, %fd18;
	neg.f32 	%f278, %f277;
	setp.lt.s32 	%p62, %r393, 0;
	selp.f32 	%f401, %f278, %f277, %p62;
$L__BB1_56:
	add.s32 	%r399, %r533, 1;
	mul.rn.f32 	%f279, %f401, %f401;
	and.b32  	%r400, %r533, 1;
	setp.eq.b32 	%p63, %r400, 1;
	selp.f32 	%f280, %f401, 0f3F800000, %p63;
	fma.rn.f32 	%f281, %f279, %f280, 0f00000000;
	fma.rn.f32 	%f282, %f279, 0f37CBAC00, 0fBAB607ED;
	selp.f32 	%f283, 0fB94D4153, %f282, %p63;
	selp.f32 	%f284, 0f3C0885E4, 0f3D2AAABB, %p63;
	fma.rn.f32 	%f285, %f283, %f279, %f284;
	selp.f32 	%f286, 0fBE2AAAA8, 0fBEFFFFFF, %p63;
	fma.rn.f32 	%f287, %f285, %f279, %f286;
	fma.rn.f32 	%f288, %f287, %f281, %f280;
	and.b32  	%r401, %r399, 2;
	setp.eq.s32 	%p64, %r401, 0;
	mov.f32 	%f289, 0f00000000;
	sub.f32 	%f290, %f289, %f288;
	selp.f32 	%f291, %f288, %f290, %p64;
	fma.rn.f32 	%f53, %f49, %f291, %f45;
	add.s64 	%rd39, %rd34, %rd18;
	ld.global.nc.f32 	%f54, [%rd39];
	mov.u32 	%r537, %r553;
	mov.f32 	%f402, %f406;
	@%p1 bra 	$L__BB1_62;
	mov.b64 	%rd231, 0;
	mov.b32 	%r534, 0;
$L__BB1_58:
	.pragma "nounroll";
	mul.wide.u32 	%rd155, %r534, 4;
	mov.u64 	%rd156, __cudart_i2opi_f;
	add.s64 	%rd157, %rd156, %rd155;
	ld.global.nc.u32 	%r403, [%rd157];
	mad.wide.u32 	%rd158, %r403, %r27, %rd231;
	shr.u64 	%rd231, %rd158, 32;
	add.s64 	%rd159, %rd2, %rd155;
	st.local.u32 	[%rd159], %rd158;
	add.s32 	%r534, %r534, 1;
	setp.ne.s32 	%p65, %r534, 6;
	@%p65 bra 	$L__BB1_58;
	setp.eq.s32 	%p66, %r28, 0;
	st.local.u32 	[%rd2+24], %rd231;
	ld.local.u32 	%r535, [%rd10+24];
	ld.local.u32 	%r536, [%rd10+20];
	@%p66 bra 	$L__BB1_61;
	shl.b32 	%r404, %r535, %r28;
	shr.u32 	%r405, %r536, %r29;
	add.s32 	%r535, %r405, %r404;
	shl.b32 	%r406, %r536, %r28;
	ld.local.u32 	%r407, [%rd10+16];
	shr.u32 	%r408, %r407, %r29;
	add.s32 	%r536, %r408, %r406;
$L__BB1_61:
	shr.u32 	%r409, %r535, 30;
	shf.l.wrap.b32 	%r410, %r536, %r535, 2;
	shl.b32 	%r411, %r536, 2;
	shr.u32 	%r412, %r410, 31;
	add.s32 	%r537, %r412, %r409;
	shr.s32 	%r413, %r410, 31;
	xor.b32  	%r414, %r413, %r410;
	xor.b32  	%r415, %r413, %r411;
	cvt.u64.u32 	%rd160, %r414;
	shl.b64 	%rd161, %rd160, 32;
	cvt.u64.u32 	%rd162, %r415;
	or.b64  	%rd163, %rd161, %rd162;
	cvt.rn.f64.s64 	%fd19, %rd163;
	mul.f64 	%fd20, %fd19, 0d3BF921FB54442D19;
	cvt.rn.f32.f64 	%f292, %fd20;
	neg.f32 	%f293, %f292;
	setp.lt.s32 	%p67, %r410, 0;
	selp.f32 	%f402, %f293, %f292, %p67;
$L__BB1_62:
	setp.eq.f32 	%p68, %f10, 0f7F800000;
	setp.ltu.f32 	%p69, %f10, 0f47CE4780;
	add.s32 	%r416, %r537, 1;
	mul.rn.f32 	%f294, %f402, %f402;
	and.b32  	%r417, %r537, 1;
	setp.eq.b32 	%p70, %r417, 1;
	selp.f32 	%f295, %f402, 0f3F800000, %p70;
	fma.rn.f32 	%f296, %f294, %f295, 0f00000000;
	fma.rn.f32 	%f297, %f294, 0f37CBAC00, 0fBAB607ED;
	selp.f32 	%f298, 0fB94D4153, %f297, %p70;
	selp.f32 	%f299, 0f3C0885E4, 0f3D2AAABB, %p70;
	fma.rn.f32 	%f300, %f298, %f294, %f299;
	selp.f32 	%f301, 0fBE2AAAA8, 0fBEFFFFFF, %p70;
	fma.rn.f32 	%f302, %f300, %f294, %f301;
	fma.rn.f32 	%f303, %f302, %f296, %f295;
	and.b32  	%r418, %r416, 2;
	setp.eq.s32 	%p71, %r418, 0;
	mov.f32 	%f304, 0f00000000;
	sub.f32 	%f305, %f304, %f303;
	selp.f32 	%f306, %f303, %f305, %p71;
	mul.f32 	%f307, %f22, %f54;
	mul.f32 	%f57, %f307, %f306;
	or.pred  	%p72, %p69, %p68;
	selp.b32 	%r541, %r17, 0, %p69;
	selp.f32 	%f403, %f9, %f11, %p69;
	@%p72 bra 	$L__BB1_68;
	mov.b64 	%rd232, 0;
	mov.b32 	%r538, 0;
$L__BB1_64:
	.pragma "nounroll";
	mul.wide.u32 	%rd165, %r538, 4;
	mov.u64 	%rd166, __cudart_i2opi_f;
	add.s64 	%rd167, %rd166, %rd165;
	ld.global.nc.u32 	%r420, [%rd167];
	mad.wide.u32 	%rd168, %r420, %r18, %rd232;
	shr.u64 	%rd232, %rd168, 32;
	add.s64 	%rd169, %rd1, %rd165;
	st.local.u32 	[%rd169], %rd168;
	add.s32 	%r538, %r538, 1;
	setp.ne.s32 	%p73, %r538, 6;
	@%p73 bra 	$L__BB1_64;
	setp.eq.s32 	%p74, %r19, 0;
	st.local.u32 	[%rd1+24], %rd232;
	ld.local.u32 	%r539, [%rd7+24];
	ld.local.u32 	%r540, [%rd7+20];
	@%p74 bra 	$L__BB1_67;
	shf.l.wrap.b32 	%r539, %r540, %r539, %r19;
	ld.local.u32 	%r421, [%rd7+16];
	shf.l.wrap.b32 	%r540, %r421, %r540, %r19;
$L__BB1_67:
	shr.u32 	%r422, %r539, 30;
	shf.l.wrap.b32 	%r423, %r540, %r539, 2;
	shl.b32 	%r424, %r540, 2;
	shr.u32 	%r425, %r423, 31;
	add.s32 	%r541, %r425, %r422;
	shr.s32 	%r426, %r423, 31;
	xor.b32  	%r427, %r426, %r423;
	xor.b32  	%r428, %r426, %r424;
	cvt.u64.u32 	%rd170, %r427;
	shl.b64 	%rd171, %rd170, 32;
	cvt.u64.u32 	%rd172, %r428;
	or.b64  	%rd173, %rd171, %rd172;
	cvt.rn.f64.s64 	%fd21, %rd173;
	mul.f64 	%fd22, %fd21, 0d3BF921FB54442D19;
	cvt.rn.f32.f64 	%f308, %fd22;
	neg.f32 	%f309, %f308;
	setp.lt.s32 	%p75, %r423, 0;
	selp.f32 	%f403, %f309, %f308, %p75;
$L__BB1_68:
	add.s32 	%r429, %r541, 1;
	mul.rn.f32 	%f310, %f403, %f403;
	and.b32  	%r430, %r541, 1;
	setp.eq.b32 	%p76, %r430, 1;
	selp.f32 	%f311, %f403, 0f3F800000, %p76;
	fma.rn.f32 	%f312, %f310, %f311, 0f00000000;
	fma.rn.f32 	%f313, %f310, 0f37CBAC00, 0fBAB607ED;
	selp.f32 	%f314, 0fB94D4153, %f313, %p76;
	selp.f32 	%f315, 0f3C0885E4, 0f3D2AAABB, %p76;
	fma.rn.f32 	%f316, %f314, %f310, %f315;
	selp.f32 	%f317, 0fBE2AAAA8, 0fBEFFFFFF, %p76;
	fma.rn.f32 	%f318, %f316, %f310, %f317;
	fma.rn.f32 	%f319, %f318, %f312, %f311;
	and.b32  	%r431, %r429, 2;
	setp.eq.s32 	%p77, %r431, 0;
	mov.f32 	%f320, 0f00000000;
	sub.f32 	%f321, %f320, %f319;
	selp.f32 	%f322, %f319, %f321, %p77;
	fma.rn.f32 	%f61, %f57, %f322, %f53;
	add.s64 	%rd44, %rd39, %rd18;
	ld.global.nc.f32 	%f62, [%rd44];
	mov.u32 	%r545, %r553;
	mov.f32 	%f404, %f406;
	@%p1 bra 	$L__BB1_74;
	mov.b64 	%rd233, 0;
	mov.b32 	%r542, 0;
$L__BB1_70:
	.pragma "nounroll";
	mul.wide.u32 	%rd175, %r542, 4;
	mov.u64 	%rd176, __cudart_i2opi_f;
	add.s64 	%rd177, %rd176, %rd175;
	ld.global.nc.u32 	%r433, [%rd177];
	mad.wide.u32 	%rd178, %r433, %r27, %rd233;
	shr.u64 	%rd233, %rd178, 32;
	add.s64 	%rd179, %rd2, %rd175;
	st.local.u32 	[%rd179], %rd178;
	add.s32 	%r542, %r542, 1;
	setp.ne.s32 	%p78, %r542, 6;
	@%p78 bra 	$L__BB1_70;
	setp.eq.s32 	%p79, %r28, 0;
	st.local.u32 	[%rd2+24], %rd233;
	ld.local.u32 	%r543, [%rd10+24];
	ld.local.u32 	%r544, [%rd10+20];
	@%p79 bra 	$L__BB1_73;
	shl.b32 	%r434, %r543, %r28;
	shr.u32 	%r435, %r544, %r29;
	add.s32 	%r543, %r435, %r434;
	shl.b32 	%r436, %r544, %r28;
	ld.local.u32 	%r437, [%rd10+16];
	shr.u32 	%r438, %r437, %r29;
	add.s32 	%r544, %r438, %r436;
$L__BB1_73:
	shr.u32 	%r439, %r543, 30;
	shf.l.wrap.b32 	%r440, %r544, %r543, 2;
	shl.b32 	%r441, %r544, 2;
	shr.u32 	%r442, %r440, 31;
	add.s32 	%r545, %r442, %r439;
	shr.s32 	%r443, %r440, 31;
	xor.b32  	%r444, %r443, %r440;
	xor.b32  	%r445, %r443, %r441;
	cvt.u64.u32 	%rd180, %r444;
	shl.b64 	%rd181, %rd180, 32;
	cvt.u64.u32 	%rd182, %r445;
	or.b64  	%rd183, %rd181, %rd182;
	cvt.rn.f64.s64 	%fd23, %rd183;
	mul.f64 	%fd24, %fd23, 0d3BF921FB54442D19;
	cvt.rn.f32.f64 	%f323, %fd24;
	neg.f32 	%f324, %f323;
	setp.lt.s32 	%p80, %r440, 0;
	selp.f32 	%f404, %f324, %f323, %p80;
$L__BB1_74:
	setp.eq.f32 	%p81, %f13, 0f7F800000;
	setp.ltu.f32 	%p82, %f13, 0f47CE4780;
	add.s32 	%r446, %r545, 1;
	mul.rn.f32 	%f325, %f404, %f404;
	and.b32  	%r447, %r545, 1;
	setp.eq.b32 	%p83, %r447, 1;
	selp.f32 	%f326, %f404, 0f3F800000, %p83;
	fma.rn.f32 	%f327, %f325, %f326, 0f00000000;
	fma.rn.f32 	%f328, %f325, 0f37CBAC00, 0fBAB607ED;
	selp.f32 	%f329, 0fB94D4153, %f328, %p83;
	selp.f32 	%f330, 0f3C0885E4, 0f3D2AAABB, %p83;
	fma.rn.f32 	%f331, %f329, %f325, %f330;
	selp.f32 	%f332, 0fBE2AAAA8, 0fBEFFFFFF, %p83;
	fma.rn.f32 	%f333, %f331, %f325, %f332;
	fma.rn.f32 	%f334, %f333, %f327, %f326;
	and.b32  	%r448, %r446, 2;
	setp.eq.s32 	%p84, %r448, 0;
	mov.f32 	%f335, 0f00000000;
	sub.f32 	%f336, %f335, %f334;
	selp.f32 	%f337, %f334, %f336, %p84;
	mul.f32 	%f338, %f22, %f62;
	mul.f32 	%f65, %f338, %f337;
	or.pred  	%p85, %p82, %p81;
	selp.b32 	%r549, %r20, 0, %p82;
	mov.u32 	%r449, %tid.y;
	mad.lo.s32 	%r450, %r449, 12, 6;
	cvt.rn.f32.u32 	%f339, %r450;
	mul.f32 	%f340, %f339, 0f3E490FDB;
	mul.rn.f32 	%f341, %f340, %f335;
	selp.f32 	%f405, %f12, %f341, %p82;
	@%p85 bra 	$L__BB1_80;
	mov.b64 	%rd234, 0;
	mov.b32 	%r546, 0;
$L__BB1_76:
	.pragma "nounroll";
	mul.wide.u32 	%rd185, %r546, 4;
	mov.u64 	%rd186, __cudart_i2opi_f;
	add.s64 	%rd187, %rd186, %rd185;
	ld.global.nc.u32 	%r452, [%rd187];
	mad.wide.u32 	%rd188, %r452, %r21, %rd234;
	shr.u64 	%rd234, %rd188, 32;
	add.s64 	%rd189, %rd1, %rd185;
	st.local.u32 	[%rd189], %rd188;
	add.s32 	%r546, %r546, 1;
	setp.ne.s32 	%p86, %r546, 6;
	@%p86 bra 	$L__BB1_76;
	setp.eq.s32 	%p87, %r22, 0;
	st.local.u32 	[%rd1+24], %rd234;
	ld.local.u32 	%r547, [%rd8+24];
	ld.local.u32 	%r548, [%rd8+20];
	@%p87 bra 	$L__BB1_79;
	shf.l.wrap.b32 	%r547, %r548, %r547, %r22;
	ld.local.u32 	%r453, [%rd8+16];
	shf.l.wrap.b32 	%r548, %r453, %r548, %r22;
$L__BB1_79:
	shr.u32 	%r454, %r547, 30;
	shf.l.wrap.b32 	%r455, %r548, %r547, 2;
	shl.b32 	%r456, %r548, 2;
	shr.u32 	%r457, %r455, 31;
	add.s32 	%r549, %r457, %r454;
	shr.s32 	%r458, %r455, 31;
	xor.b32  	%r459, %r458, %r455;
	xor.b32  	%r460, %r458, %r456;
	cvt.u64.u32 	%rd190, %r459;
	shl.b64 	%rd191, %rd190, 32;
	cvt.u64.u32 	%rd192, %r460;
	or.b64  	%rd193, %rd191, %rd192;
	cvt.rn.f64.s64 	%fd25, %rd193;
	mul.f64 	%fd26, %fd25, 0d3BF921FB54442D19;
	cvt.rn.f32.f64 	%f342, %fd26;
	neg.f32 	%f343, %f342;
	setp.lt.s32 	%p88, %r455, 0;
	selp.f32 	%f405, %f343, %f342, %p88;
$L__BB1_80:
	add.s32 	%r461, %r549, 1;
	mul.rn.f32 	%f344, %f405, %f405;
	and.b32  	%r462, %r549, 1;
	setp.eq.b32 	%p89, %r462, 1;
	selp.f32 	%f345, %f405, 0f3F800000, %p89;
	fma.rn.f32 	%f346, %f344, %f345, 0f00000000;
	fma.rn.f32 	%f347, %f344, 0f37CBAC00, 0fBAB607ED;
	selp.f32 	%f348, 0fB94D4153, %f347, %p89;
	selp.f32 	%f349, 0f3C0885E4, 0f3D2AAABB, %p89;
	fma.rn.f32 	%f350, %f348, %f344, %f349;
	selp.f32 	%f351, 0fBE2AAAA8, 0fBEFFFFFF, %p89;
	fma.rn.f32 	%f352, %f350, %f344, %f351;
	fma.rn.f32 	%f353, %f352, %f346, %f345;
	and.b32  	%r463, %r461, 2;
	setp.eq.s32 	%p90, %r463, 0;
	mov.f32 	%f354, 0f00000000;
	sub.f32 	%f355, %f354, %f353;
	selp.f32 	%f356, %f353, %f355, %p90;
	fma.rn.f32 	%f69, %f65, %f356, %f61;
	add.s64 	%rd194, %rd44, %rd18;
	ld.global.nc.f32 	%f357, [%rd194];
	mul.f32 	%f70, %f22, %f357;
	@%p1 bra 	$L__BB1_86;
	mov.b64 	%rd235, 0;
	mov.b32 	%r550, 0;
$L__BB1_82:
	.pragma "nounroll";
	mul.wide.u32 	%rd196, %r550, 4;
	mov.u64 	%rd197, __cudart_i2opi_f;
	add.s64 	%rd198, %rd197, %rd196;
	ld.global.nc.u32 	%r465, [%rd198];
	mad.wide.u32 	%rd199, %r465, %r27, %rd235;
	shr.u64 	%rd235, %rd199, 32;
	add.s64 	%rd200, %rd2, %rd196;
	st.local.u32 	[%rd200], %rd199;
	add.s32 	%r550, %r550, 1;
	setp.ne.s32 	%p91, %r550, 6;
	@%p91 bra 	$L__BB1_82;
	setp.eq.s32 	%p92, %r28, 0;
	st.local.u32 	[%rd2+24], %rd235;
	ld.local.u32 	%r551, [%rd10+24];
	ld.local.u32 	%r552, [%rd10+20];
	@%p92 bra 	$L__BB1_85;
	shl.b32 	%r466, %r551, %r28;
	shr.u32 	%r467, %r552, %r29;
	add.s32 	%r551, %r467, %r466;
	shl.b32 	%r468, %r552, %r28;
	ld.local.u32 	%r469, [%rd10+16];
	shr.u32 	%r470, %r469, %r29;
	add.s32 	%r552, %r470, %r468;
$L__BB1_85:
	shr.u32 	%r471, %r551, 30;
	shf.l.wrap.b32 	%r472, %r552, %r551, 2;
	shl.b32 	%r473, %r552, 2;
	shr.u32 	%r474, %r472, 31;
	add.s32 	%r553, %r474, %r471;
	shr.s32 	%r475, %r472, 31;
	xor.b32  	%r476, %r475, %r472;
	xor.b32  	%r477, %r475, %r473;
	cvt.u64.u32 	%rd201, %r476;
	shl.b64 	%rd202, %rd201, 32;
	cvt.u64.u32 	%rd203, %r477;
	or.b64  	%rd204, %rd202, %rd203;
	cvt.rn.f64.s64 	%fd27, %rd204;
	mul.f64 	%fd28, %fd27, 0d3BF921FB54442D19;
	cvt.rn.f32.f64 	%f358, %fd28;
	neg.f32 	%f359, %f358;
	setp.lt.s32 	%p93, %r472, 0;
	selp.f32 	%f406, %f359, %f358, %p93;
$L__BB1_86:
	mov.u32 	%r478, %tid.y;
	mad.lo.s32 	%r479, %r478, 14, 7;
	cvt.rn.f32.u32 	%f360, %r479;
	mul.f32 	%f361, %f360, 0f3E490FDB;
	abs.f32 	%f362, %f361;
	setp.eq.f32 	%p94, %f362, 0f7F800000;
	setp.ltu.f32 	%p95, %f362, 0f47CE4780;
	add.s32 	%r480, %r553, 1;
	mul.rn.f32 	%f363, %f406, %f406;
	and.b32  	%r481, %r553, 1;
	setp.eq.b32 	%p96, %r481, 1;
	selp.f32 	%f364, %f406, 0f3F800000, %p96;
	fma.rn.f32 	%f365, %f363, %f364, 0f00000000;
	fma.rn.f32 	%f366, %f363, 0f37CBAC00, 0fBAB607ED;
	selp.f32 	%f367, 0fB94D4153, %f366, %p96;
	selp.f32 	%f368, 0f3C0885E4, 0f3D2AAABB, %p96;
	fma.rn.f32 	%f369, %f367, %f363, %f368;
	selp.f32 	%f370, 0fBE2AAAA8, 0fBEFFFFFF, %p96;
	fma.rn.f32 	%f371, %f369, %f363, %f370;
	fma.rn.f32 	%f372, %f371, %f365, %f364;
	and.b32  	%r482, %r480, 2;
	setp.eq.s32 	%p97, %r482, 0;
	mov.f32 	%f373, 0f00000000;
	sub.f32 	%f374, %f373, %f372;
	selp.f32 	%f375, %f372, %f374, %p97;
	mul.f32 	%f73, %f70, %f375;
	or.pred  	%p98, %p95, %p94;
	selp.b32 	%r557, %r23, 0, %p95;
	mul.rn.f32 	%f376, %f361, %f373;
	selp.f32 	%f407, %f14, %f376, %p95;
	@%p98 bra 	$L__BB1_92;
	mov.b64 	%rd236, 0;
	mov.b32 	%r554, 0;
$L__BB1_88:
	.pragma "nounroll";
	mul.wide.u32 	%rd206, %r554, 4;
	mov.u64 	%rd207, __cudart_i2opi_f;
	add.s64 	%rd208, %rd207, %rd206;
	ld.global.nc.u32 	%r484, [%rd208];
	mad.wide.u32 	%rd209, %r484, %r24, %rd236;
	shr.u64 	%rd236, %rd209, 32;
	add.s64 	%rd210, %rd1, %rd206;
	st.local.u32 	[%rd210], %rd209;
	add.s32 	%r554, %r554, 1;
	setp.ne.s32 	%p99, %r554, 6;
	@%p99 bra 	$L__BB1_88;
	setp.eq.s32 	%p100, %r25, 0;
	st.local.u32 	[%rd1+24], %rd236;
	ld.local.u32 	%r555, [%rd9+24];
	ld.local.u32 	%r556, [%rd9+20];
	@%p100 bra 	$L__BB1_91;
	shf.l.wrap.b32 	%r555, %r556, %r555, %r25;
	ld.local.u32 	%r485, [%rd9+16];
	shf.l.wrap.b32 	%r556, %r485, %r556, %r25;
$L__BB1_91:
	shr.u32 	%r486, %r555, 30;
	shf.l.wrap.b32 	%r487, %r556, %r555, 2;
	shl.b32 	%r488, %r556, 2;
	shr.u32 	%r489, %r487, 31;
	add.s32 	%r557, %r489, %r486;
	shr.s32 	%r490, %r487, 31;
	xor.b32  	%r491, %r490, %r487;
	xor.b32  	%r492, %r490, %r488;
	cvt.u64.u32 	%rd211, %r491;
	shl.b64 	%rd212, %rd211, 32;
	cvt.u64.u32 	%rd213, %r492;
	or.b64  	%rd214, %rd212, %rd213;
	cvt.rn.f64.s64 	%fd29, %rd214;
	mul.f64 	%fd30, %fd29, 0d3BF921FB54442D19;
	cvt.rn.f32.f64 	%f377, %fd30;
	neg.f32 	%f378, %f377;
	setp.lt.s32 	%p101, %r487, 0;
	selp.f32 	%f407, %f378, %f377, %p101;
$L__BB1_92:
	add.s32 	%r493, %r557, 1;
	mul.rn.f32 	%f379, %f407, %f407;
	and.b32  	%r494, %r557, 1;
	setp.eq.b32 	%p102, %r494, 1;
	selp.f32 	%f380, %f407, 0f3F800000, %p102;
	fma.rn.f32 	%f381, %f379, %f380, 0f00000000;
	fma.rn.f32 	%f382, %f379, 0f37CBAC00, 0fBAB607ED;
	selp.f32 	%f383, 0fB94D4153, %f382, %p102;
	selp.f32 	%f384, 0f3C0885E4, 0f3D2AAABB, %p102;
	fma.rn.f32 	%f385, %f383, %f379, %f384;
	selp.f32 	%f386, 0fBE2AAAA8, 0fBEFFFFFF, %p102;
	fma.rn.f32 	%f387, %f385, %f379, %f386;
	fma.rn.f32 	%f388, %f387, %f381, %f380;
	and.b32  	%r495, %r493, 2;
	setp.eq.s32 	%p103, %r495, 0;
	mov.f32 	%f389, 0f00000000;
	sub.f32 	%f390, %f389, %f388;
	selp.f32 	%f391, %f388, %f390, %p103;
	fma.rn.f32 	%f392, %f73, %f391, %f69;
	add.s32 	%r497, %r497, 1;
	setp.ne.s32 	%p104, %r497, 8;
	@%p104 bra 	$L__BB1_2;
	ld.param.u64 	%rd219, [_Z20dct8x8_inverse_naivePKfPfii_param_1];
	mad.lo.s32 	%r496, %r189, %r196, %r3;
	cvta.to.global.u64 	%rd215, %rd219;
	mul.wide.s32 	%rd216, %r496, 4;
	add.s64 	%rd217, %rd215, %rd216;
	st.global.f32 	[%rd217], %f392;
$L__BB1_94:
	ret;

}


// ===== COMPILED SASS (sm_100) =====

	.target	sm_100

	.elftype	@"ET_EXEC"


//--------------------- .note.nv.tkinfo           --------------------------
	.section	.note.nv.tkinfo,"",@"SHT_NOTE"
	.sectionflags	@"SHF_NOTE_NV_TKINFO"
	.tkinfo
        /*0018*/ 	.word	0x00000002
        /*0030*/ 	.string	""
        /*0030*/ 	.string	"ptxas"
        /*0030*/ 	.string	"Cuda compilation tools, release 13.0, V13.0.88"
        /*0030*/ 	.string	"Build cuda_13.0.r13.0/compiler.36424714_0"
        /*0030*/ 	.string	"-arch sm_100 -m 64 "



//--------------------- .note.nv.cuinfo           --------------------------
	.section	.note.nv.cuinfo,"",@"SHT_NOTE"
	.sectionflags	@"SHF_NOTE_NV_CUINFO"
        /*0018*/ 	.short	0x0002
        /*001a*/ 	.short	0x0064
        /*001c*/ 	.short	0x0082
	.zero		2


//--------------------- .nv.info                  --------------------------
	.section	.nv.info,"",@"SHT_CUDA_INFO"
	.align	4


	//----- nvinfo : EIATTR_REGCOUNT
	.align		4
        /*0000*/ 	.byte	0x04, 0x2f
        /*0002*/ 	.short	(.L_2 - .L_1)
	.align		4
.L_1:
        /*0004*/ 	.word	index@(_Z20dct8x8_forward_naivePKfPfii)
        /*0008*/ 	.word	0x00000038


	//----- nvinfo : EIATTR_FRAME_SIZE
	.align		4
.L_2:
        /*000c*/ 	.byte	0x04, 0x11
        /*000e*/ 	.short	(.L_4 - .L_3)
	.align		4
.L_3:
        /*0010*/ 	.word	index@(_Z20dct8x8_forward_naivePKfPfii)
        /*0014*/ 	.word	0x00000000


	//----- nvinfo : EIATTR_REGCOUNT
	.align		4
.L_4:
        /*0018*/ 	.byte	0x04, 0x2f
        /*001a*/ 	.short	(.L_6 - .L_5)
	.align		4
.L_5:
        /*001c*/ 	.word	index@(_Z20dct8x8_inverse_naivePKfPfii)
        /*0020*/ 	.word	0x00000047


	//----- nvinfo : EIATTR_FRAME_SIZE
	.align		4
.L_6:
        /*0024*/ 	.byte	0x04, 0x11
        /*0026*/ 	.short	(.L_8 - .L_7)
	.align		4
.L_7:
        /*0028*/ 	.word	index@(_Z20dct8x8_inverse_naivePKfPfii)
        /*002c*/ 	.word	0x00000000


	//----- nvinfo : EIATTR_MIN_STACK_SIZE
	.align		4
.L_8:
        /*0030*/ 	.byte	0x04, 0x12
        /*0032*/ 	.short	(.L_10 - .L_9)
	.align		4
.L_9:
        /*0034*/ 	.word	index@(_Z20dct8x8_inverse_naivePKfPfii)
        /*0038*/ 	.word	0x00000000


	//----- nvinfo : EIATTR_MIN_STACK_SIZE
	.align		4
.L_10:
        /*003c*/ 	.byte	0x04, 0x12
        /*003e*/ 	.short	(.L_12 - .L_11)
	.align		4
.L_11:
        /*0040*/ 	.word	index@(_Z20dct8x8_forward_naivePKfPfii)
        /*0044*/ 	.word	0x00000000
.L_12:


//--------------------- .nv.compat                --------------------------
	.section	.nv.compat,"",@"SHT_CUDA_COMPAT_INFO"
	.align	4
        /*0000*/ 	.byte	0x02, 0x09, 0x00, 0x00, 0x02, 0x02, 0x01, 0x00, 0x02, 0x05, 0x05, 0x00, 0x03, 0x07, 0x01, 0x01
        /*0010*/ 	.byte	0x02, 0x03, 0x00, 0x00, 0x02, 0x06, 0x01, 0x00, 0x04, 0x0b, 0x08, 0x00, 0x01, 0x00, 0x00, 0x00
        /*0020*/ 	.byte	0x00, 0x00, 0x00, 0x00


//--------------------- .nv.info._Z20dct8x8_inverse_naivePKfPfii --------------------------
	.section	.nv.info._Z20dct8x8_inverse_naivePKfPfii,"",@"SHT_CUDA_INFO"
	.sectionflags	@""
	.align	4


	//----- nvinfo : EIATTR_CUDA_API_VERSION
	.align		4
        /*0000*/ 	.byte	0x04, 0x37
        /*0002*/ 	.short	(.L_14 - .L_13)
.L_13:
        /*0004*/ 	.word	0x00000082


	//----- nvinfo : EIATTR_KPARAM_INFO
	.align		4
.L_14:
        /*0008*/ 	.byte	0x04, 0x17
        /*000a*/ 	.short	(.L_16 - .L_15)
.L_15:
        /*000c*/ 	.word	0x00000000
        /*0010*/ 	.short	0x0003
        /*0012*/ 	.short	0x0014
        /*0014*/ 	.byte	0x00, 0xf0, 0x11, 0x00


	//----- nvinfo : EIATTR_KPARAM_INFO
	.align		4
.L_16:
        /*0018*/ 	.byte	0x04, 0x17
        /*001a*/ 	.short	(.L_18 - .L_17)
.L_17:
        /*001c*/ 	.word	0x00000000
        /*0020*/ 	.short	0x0002
        /*0022*/ 	.short	0x0010
        /*0024*/ 	.byte	0x00, 0xf0, 0x11, 0x00


	//----- nvinfo : EIATTR_KPARAM_INFO
	.align		4
.L_18:
        /*0028*/ 	.byte	0x04, 0x17
        /*002a*/ 	.short	(.L_20 - .L_19)
.L_19:
        /*002c*/ 	.word	0x00000000
        /*0030*/ 	.short	0x0001
        /*0032*/ 	.short	0x0008
        /*0034*/ 	.byte	0x00, 0xf5, 0x21, 0x00


	//----- nvinfo : EIATTR_KPARAM_INFO
	.align		4
.L_20:
        /*0038*/ 	.byte	0x04, 0x17
        /*003a*/ 	.short	(.L_22 - .L_21)
.L_21:
        /*003c*/ 	.word	0x00000000
        /*0040*/ 	.short	0x0000
        /*0042*/ 	.short	0x0000
        /*0044*/ 	.byte	0x00, 0xf5, 0x21, 0x00


	//----- nvinfo : EIATTR_SPARSE_MMA_MASK
	.align		4
.L_22:
        /*0048*/ 	.byte	0x03, 0x50
        /*004a*/ 	.short	0x0000


	//----- nvinfo : EIATTR_MAXREG_COUNT
	.align		4
        /*004c*/ 	.byte	0x03, 0x1b
        /*004e*/ 	.short	0x00ff


	//----- nvinfo : EIATTR_MERCURY_ISA_VERSION
	.align		4
        /*0050*/ 	.byte	0x03, 0x5f
        /*0052*/ 	.short	0x0101


	//----- nvinfo : EIATTR_VRC_CTA_INIT_COUNT
	.align		4
        /*0054*/ 	.byte	0x02, 0x4a
	.zero		1
	.zero		1


	//----- nvinfo : EIATTR_EXIT_INSTR_OFFSETS
	.align		4
        /*0058*/ 	.byte	0x04, 0x1c
        /*005a*/ 	.short	(.L_24 - .L_23)


	//   ....[0]....
.L_23:
        /*005c*/ 	.word	0x000000b0


	//   ....[1]....
        /*0060*/ 	.word	0x00006d50


	//----- nvinfo : EIATTR_CRS_STACK_SIZE
	.align		4
.L_24:
        /*0064*/ 	.byte	0x04, 0x1e
        /*0066*/ 	.short	(.L_26 - .L_25)
.L_25:
        /*0068*/ 	.word	0x00000000


	//----- nvinfo : EIATTR_CBANK_PARAM_SIZE
	.align		4
.L_26:
        /*006c*/ 	.byte	0x03, 0x19
        /*006e*/ 	.short	0x0018


	//----- nvinfo : EIATTR_PARAM_CBANK
	.align		4
        /*0070*/ 	.byte	0x04, 0x0a
        /*0072*/ 	.short	(.L_28 - .L_27)
	.align		4
.L_27:
        /*0074*/ 	.word	index@(.nv.constant0._Z20dct8x8_inverse_naivePKfPfii)
        /*0078*/ 	.short	0x0380
        /*007a*/ 	.short	0x0018


	//----- nvinfo : EIATTR_SW_WAR
	.align		4
.L_28:
        /*007c*/ 	.byte	0x04, 0x36
        /*007e*/ 	.short	(.L_30 - .L_29)
.L_29:
        /*0080*/ 	.word	0x00000008
.L_30:


//--------------------- .nv.info._Z20dct8x8_forward_naivePKfPfii --------------------------
	.section	.nv.info._Z20dct8x8_forward_naivePKfPfii,"",@"SHT_CUDA_INFO"
	.sectionflags	@""
	.align	4


	//----- nvinfo : EIATTR_CUDA_API_VERSION
	.align		4
        /*0000*/ 	.byte	0x04, 0x37
        /*0002*/ 	.short	(.L_32 - .L_31)
.L_31:
        /*0004*/ 	.word	0x00000082


	//----- nvinfo : EIATTR_KPARAM_INFO
	.align		4
.L_32:
        /*0008*/ 	.byte	0x04, 0x17
        /*000a*/ 	.short	(.L_34 - .L_33)
.L_33:
        /*000c*/ 	.word	0x00000000
        /*0010*/ 	.short	0x0003
        /*0012*/ 	.short	0x0014
        /*0014*/ 	.byte	0x00, 0xf0, 0x11, 0x00


	//----- nvinfo : EIATTR_KPARAM_INFO
	.align		4
.L_34:
        /*0018*/ 	.byte	0x04, 0x17
        /*001a*/ 	.short	(.L_36 - .L_35)
.L_35:
        /*001c*/ 	.word	0x00000000
        /*0020*/ 	.short	0x0002
        /*0022*/ 	.short	0x0010
        /*0024*/ 	.byte	0x00, 0xf0, 0x11, 0x00


	//----- nvinfo : EIATTR_KPARAM_INFO
	.align		4
.L_36:
        /*0028*/ 	.byte	0x04, 0x17
        /*002a*/ 	.short	(.L_38 - .L_37)
.L_37:
        /*002c*/ 	.word	0x00000000
        /*0030*/ 	.short	0x0001
        /*0032*/ 	.short	0x0008
        /*0034*/ 	.byte	0x00, 0xf5, 0x21, 0x00


	//----- nvinfo : EIATTR_KPARAM_INFO
	.align		4
.L_38:
        /*0038*/ 	.byte	0x04, 0x17
        /*003a*/ 	.short	(.L_40 - .L_39)
.L_39:
        /*003c*/ 	.word	0x00000000
        /*0040*/ 	.short	0x0000
        /*0042*/ 	.short	0x0000
        /*0044*/ 	.byte	0x00, 0xf5, 0x21, 0x00


	//----- nvinfo : EIATTR_SPARSE_MMA_MASK
	.align		4
.L_40:
        /*0048*/ 	.byte	0x03, 0x50
        /*004a*/ 	.short	0x0000


	//----- nvinfo : EIATTR_MAXREG_COUNT
	.align		4
        /*004c*/ 	.byte	0x03, 0x1b
        /*004e*/ 	.short	0x00ff


	//----- nvinfo : EIATTR_MERCURY_ISA_VERSION
	.align		4
        /*0050*/ 	.byte	0x03, 0x5f
        /*0052*/ 	.short	0x0101


	//----- nvinfo : EIATTR_VRC_CTA_INIT_COUNT
	.align		4
        /*0054*/ 	.byte	0x02, 0x4a
	.zero		1
	.zero		1


	//----- nvinfo : EIATTR_EXIT_INSTR_OFFSETS
	.align		4
        /*0058*/ 	.byte	0x04, 0x1c
        /*005a*/ 	.short	(.L_42 - .L_41)


	//   ....[0]....
.L_41:
        /*005c*/ 	.word	0x000000a0


	//   ....[1]....
        /*0060*/ 	.word	0x00007590


	//----- nvinfo : EIATTR_CRS_STACK_SIZE
	.align		4
.L_42:
        /*0064*/ 	.byte	0x04, 0x1e
        /*0066*/ 	.short	(.L_44 - .L_43)
.L_43:
        /*0068*/ 	.word	0x00000000


	//----- nvinfo : EIATTR_CBANK_PARAM_SIZE
	.align		4
.L_44:
        /*006c*/ 	.byte	0x03, 0x19
        /*006e*/ 	.short	0x0018


	//----- nvinfo : EIATTR_PARAM_CBANK
	.align		4
        /*0070*/ 	.byte	0x04, 0x0a
        /*0072*/ 	.short	(.L_46 - .L_45)
	.align		4
.L_45:
        /*0074*/ 	.word	index@(.nv.constant0._Z20dct8x8_forward_naivePKfPfii)
        /*0078*/ 	.short	0x0380
        /*007a*/ 	.short	0x0018


	//----- nvinfo : EIATTR_SW_WAR
	.align		4
.L_46:
        /*007c*/ 	.byte	0x04, 0x36
        /*007e*/ 	.short	(.L_48 - .L_47)
.L_47:
        /*0080*/ 	.word	0x00000008
.L_48:


//--------------------- .nv.callgraph             --------------------------
	.section	.nv.callgraph,"",@"SHT_CUDA_CALLGRAPH"
	.align	4
	.sectionentsize	8
	.align		4
        /*0000*/ 	.word	0x00000000
	.align		4
        /*0004*/ 	.word	0xffffffff
	.align		4
        /*0008*/ 	.word	0x00000000
	.align		4
        /*000c*/ 	.word	0xfffffffe
	.align		4
        /*0010*/ 	.word	0x00000000
	.align		4
        /*0014*/ 	.word	0xfffffffd
	.align		4
        /*0018*/ 	.word	0x00000000
	.align		4
        /*001c*/ 	.word	0xfffffffc


//--------------------- .nv.constant4             --------------------------
	.section	.nv.constant4,"a",@progbits
	.align	8
	.align		8
.nv.constant4:
        /*0000*/ 	.dword	__cudart_i2opi_f


//--------------------- .text._Z20dct8x8_inverse_naivePKfPfii --------------------------
	.section	.text._Z20dct8x8_inverse_naivePKfPfii,"ax",@progbits
	.align	128
        .global         _Z20dct8x8_inverse_naivePKfPfii
        .type           _Z20dct8x8_inverse_naivePKfPfii,@function
        .size           _Z20dct8x8_inverse_naivePKfPfii,(.L_x_159 - _Z20dct8x8_inverse_naivePKfPfii)
        .other          _Z20dct8x8_inverse_naivePKfPfii,@"STO_CUDA_ENTRY STV_DEFAULT"
_Z20dct8x8_inverse_naivePKfPfii:
.text._Z20dct8x8_inverse_naivePKfPfii:
[----:B------:R-:W-:Y:S01]  /*0000*/  LDC R1, c[0x0][0x37c] ;  /* 0x0000df00ff017b82 */ /* 0x000fe20000000800 */
[----:B------:R-:W0:Y:S07]  /*0010*/  S2R R0, SR_CTAID.Y ;  /* 0x0000000000007919 */ /* 0x000e2e0000002600 */
[----:B------:R-:W1:Y:S01]  /*0020*/  S2UR UR12, SR_CTAID.X ;  /* 0x00000000000c79c3 */ /* 0x000e620000002500 */
[----:B------:R-:W2:Y:S01]  /*0030*/  LDCU.64 UR4, c[0x0][0x390] ;  /* 0x00007200ff0477ac */ /* 0x000ea20008000a00 */
[----:B------:R-:W0:Y:S01]  /*0040*/  S2R R13, SR_TID.Y ;  /* 0x00000000000d7919 */ /* 0x000e220000002200 */
[----:B------:R-:W3:Y:S01]  /*0050*/  S2R R2, SR_TID.X ;  /* 0x0000000000027919 */ /* 0x000ee20000002100 */
[----:B-1----:R-:W-:-:S02]  /*0060*/  IMAD.U32 R3, RZ, RZ, UR12 ;  /* 0x0000000cff037e24 */ /* 0x002fc4000f8e00ff */
[----:B0-----:R-:W-:Y:S02]  /*0070*/  IMAD R0, R0, 0x8, R13 ;  /* 0x0000000800007824 */ /* 0x001fe400078e020d */
[----:B---3--:R-:W-:-:S03]  /*0080*/  IMAD R2, R3, 0x8, R2 ;  /* 0x0000000803027824 */ /* 0x008fc600078e0202 */
[----:B--2---:R-:W-:-:S04]  /*0090*/  ISETP.GE.AND P0, PT, R0, UR5, PT ;  /* 0x0000000500007c0c */ /* 0x004fc8000bf06270 */
[----:B------:R-:W-:-:S13]  /*00a0*/  ISETP.GE.OR P0, PT, R2, UR4, P0 ;  /* 0x0000000402007c0c */ /* 0x000fda0008706670 */
[----:B------:R-:W-:Y:S05]  /*00b0*/  @P0 EXIT ;  /* 0x000000000000094d */ /* 0x000fea0003800000 */
[C---:B------:R-:W-:Y:S01]  /*00c0*/  LEA R2, R13.reuse, 0x1, 0x1 ;  /* 0x000000010d027811 */ /* 0x040fe200078e08ff */
[----:B------:R-:W-:Y:S01]  /*00d0*/  IMAD.MOV.U32 R14, RZ, RZ, 0x6 ;  /* 0x00000006ff0e7424 */ /* 0x000fe200078e00ff */
[C---:B------:R-:W-:Y:S01]  /*00e0*/  LEA R4, R13.reuse, 0x4, 0x3 ;  /* 0x000000040d047811 */ /* 0x040fe200078e18ff */
[----:B------:R-:W-:Y:S01]  /*00f0*/  IMAD.MOV.U32 R8, RZ, RZ, 0xa ;  /* 0x0000000aff087424 */ /* 0x000fe200078e00ff */
[----:B------:R-:W-:Y:S01]  /*0100*/  I2FP.F32.U32 R2, R2 ;  /* 0x0000000200027245 */ /* 0x000fe20000201000 */
[C---:B------:R-:W-:Y:S01]  /*0110*/  IMAD R7, R13.reuse, R14, 0x3 ;  /* 0x000000030d077424 */ /* 0x040fe200078e020e */
[C---:B------:R-:W-:Y:S01]  /*0120*/  LEA R3, R13.reuse, 0x2, 0x2 ;  /* 0x000000020d037811 */ /* 0x040fe200078e10ff */
[----:B------:R-:W-:Y:S01]  /*0130*/  IMAD.MOV.U32 R18, RZ, RZ, 0xe ;  /* 0x0000000eff127424 */ /* 0x000fe200078e00ff */
[----:B------:R-:W-:Y:S01]  /*0140*/  I2FP.F32.U32 R4, R4 ;  /* 0x0000000400047245 */ /* 0x000fe20000201000 */
[----:B------:R-:W-:Y:S01]  /*0150*/  FMUL R2, R2, 0.19634954631328582764 ;  /* 0x3e490fdb02027820 */ /* 0x000fe20000400000 */
[----:B------:R-:W-:Y:S01]  /*0160*/  I2FP.F32.U32 R3, R3 ;  /* 0x0000000300037245 */ /* 0x000fe20000201000 */
[----:B------:R-:W-:Y:S01]  /*0170*/  IMAD R11, R13, 0xc, R14 ;  /* 0x0000000c0d0b7824 */ /* 0x000fe200078e020e */
[----:B------:R-:W-:Y:S01]  /*0180*/  I2FP.F32.U32 R7, R7 ;  /* 0x0000000700077245 */ /* 0x000fe20000201000 */
[----:B------:R-:W-:Y:S01]  /*0190*/  FMUL R5, R2, 0.63661974668502807617 ;  /* 0x3f22f98302057820 */ /* 0x000fe20000400000 */
[----:B------:R-:W-:Y:S01]  /*01a0*/  FMUL R4, R4, 0.19634954631328582764 ;  /* 0x3e490fdb04047820 */ /* 0x000fe20000400000 */
[----:B------:R-:W-:Y:S01]  /*01b0*/  FMUL R3, R3, 0.19634954631328582764 ;  /* 0x3e490fdb03037820 */ /* 0x000fe20000400000 */
[C---:B------:R-:W-:Y:S01]  /*01c0*/  IMAD R9, R13.reuse, R8, 0x5 ;  /* 0x000000050d097424 */ /* 0x040fe200078e0208 */
[----:B------:R0:W1:Y:S01]  /*01d0*/  F2I.NTZ R10, R5 ;  /* 0x00000005000a7305 */ /* 0x0000620000203100 */
[----:B------:R-:W-:-:S02]  /*01e0*/  IMAD R14, R13, R18, 0x7 ;  /* 0x000000070d0e7424 */ /* 0x000fc400078e0212 */
[C---:B------:R-:W-:Y:S01]  /*01f0*/  FMUL R8, R4.reuse, 0.63661974668502807617 ;  /* 0x3f22f98304087820 */ /* 0x040fe20000400000 */
[----:B------:R-:W-:Y:S01]  /*0200*/  FMUL R6, R3, 0.63661974668502807617 ;  /* 0x3f22f98303067820 */ /* 0x000fe20000400000 */
[----:B------:R-:W-:Y:S01]  /*0210*/  I2FP.F32.U32 R9, R9 ;  /* 0x0000000900097245 */ /* 0x000fe20000201000 */
[----:B------:R-:W-:Y:S01]  /*0220*/  IMAD.MOV.U32 R23, RZ, RZ, 0x37cbac00 ;  /* 0x37cbac00ff177424 */ /* 0x000fe200078e00ff */
[----:B------:R-:W-:Y:S01]  /*0230*/  I2FP.F32.U32 R14, R14 ;  /* 0x0000000e000e7245 */ /* 0x000fe20000201000 */
[C---:B------:R-:W-:Y:S01]  /*0240*/  IMAD.SHL.U32 R24, R4.reuse, 0x100, RZ ;  /* 0x0000010004187824 */ /* 0x040fe200078e00ff */
[----:B------:R2:W3:Y:S01]  /*0250*/  F2I.NTZ R16, R8 ;  /* 0x0000000800107305 */ /* 0x0004e20000203100 */
[----:B0-----:R-:W-:Y:S01]  /*0260*/  FMUL R5, R7, 0.19634954631328582764 ;  /* 0x3e490fdb07057820 */ /* 0x001fe20000400000 */
[----:B------:R-:W-:Y:S01]  /*0270*/  I2FP.F32.U32 R7, R11 ;  /* 0x0000000b00077245 */ /* 0x000fe20000201000 */
[----:B------:R-:W-:Y:S01]  /*0280*/  HFMA2 R63, -RZ, RZ, 0, 0 ;  /* 0x00000000ff3f7431 */ /* 0x000fe200000001ff */
[----:B------:R-:W-:Y:S01]  /*0290*/  FSETP.GE.AND P3, PT, |R4|, 105615, PT ;  /* 0x47ce47800400780b */ /* 0x000fe20003f66200 */
[----:B------:R-:W-:Y:S01]  /*02a0*/  FMUL R13, R5, 0.63661974668502807617 ;  /* 0x3f22f983050d7820 */ /* 0x000fe20000400000 */
[----:B------:R-:W-:Y:S01]  /*02b0*/  FSETP.GE.AND P4, PT, |R2|, 105615, PT ;  /* 0x47ce47800200780b */ /* 0x000fe20003f86200 */
[----:B------:R-:W-:Y:S01]  /*02c0*/  FMUL R7, R7, 0.19634954631328582764 ;  /* 0x3e490fdb07077820 */ /* 0x000fe20000400000 */
[----:B------:R0:W4:Y:S01]  /*02d0*/  F2I.NTZ R12, R6 ;  /* 0x00000006000c7305 */ /* 0x0001220000203100 */
[----:B--2---:R-:W-:Y:S01]  /*02e0*/  FMUL R8, R14, 0.19634954631328582764 ;  /* 0x3e490fdb0e087820 */ /* 0x004fe20000400000 */
[----:B-1----:R-:W-:Y:S01]  /*02f0*/  I2FP.F32.S32 R11, R10 ;  /* 0x0000000a000b7245 */ /* 0x002fe20000201400 */
[C---:B------:R-:W-:Y:S01]  /*0300*/  IMAD.SHL.U32 R29, R5.reuse, 0x100, RZ ;  /* 0x00000100051d7824 */ /* 0x040fe200078e00ff */
[----:B------:R-:W-:Y:S01]  /*0310*/  FSETP.GE.AND P2, PT, |R5|, 105615, PT ;  /* 0x47ce47800500780b */ /* 0x000fe20003f46200 */
[C---:B------:R-:W-:Y:S01]  /*0320*/  FMUL R20, R8.reuse, 0.63661974668502807617 ;  /* 0x3f22f98308147820 */ /* 0x040fe20000400000 */
[----:B------:R-:W-:Y:S01]  /*0330*/  FSETP.GE.AND P1, PT, |R7|, 105615, PT ;  /* 0x47ce47800700780b */ /* 0x000fe20003f26200 */
[----:B------:R-:W-:Y:S01]  /*0340*/  IMAD.SHL.U32 R42, R8, 0x100, RZ ;  /* 0x00000100082a7824 */ /* 0x000fe200078e00ff */
[----:B------:R1:W-:Y:S01]  /*0350*/  F2I.NTZ R15, R13 ;  /* 0x0000000d000f7305 */ /* 0x0003e20000203100 */
[----:B0-----:R-:W-:Y:S01]  /*0360*/  FMUL R6, R9, 0.19634954631328582764 ;  /* 0x3e490fdb09067820 */ /* 0x001fe20000400000 */
[C---:B------:R-:W-:Y:S01]  /*0370*/  FMUL R9, R7.reuse, 0.63661974668502807617 ;  /* 0x3f22f98307097820 */ /* 0x040fe20000400000 */
[----:B---3--:R-:W-:Y:S01]  /*0380*/  I2FP.F32.S32 R17, R16 ;  /* 0x0000001000117245 */ /* 0x008fe20000201400 */
[----:B------:R-:W-:-:S02]  /*0390*/  IMAD.SHL.U32 R37, R7, 0x100, RZ ;  /* 0x0000010007257824 */ /* 0x000fc400078e00ff */
[----:B------:R-:W-:Y:S01]  /*03a0*/  FMUL R18, R6, 0.63661974668502807617 ;  /* 0x3f22f98306127820 */ /* 0x000fe20000400000 */
[----:B------:R-:W-:Y:S01]  /*03b0*/  SHF.R.U32.HI R27, RZ, 0x17, R5 ;  /* 0x00000017ff1b7819 */ /* 0x000fe20000011605 */
[----:B------:R-:W0:Y:S01]  /*03c0*/  LDCU.64 UR10, c[0x0][0x358] ;  /* 0x00006b00ff0a77ac */ /* 0x000e220008000a00 */
[----:B------:R-:W2:Y:S01]  /*03d0*/  F2I.NTZ R9, R9 ;  /* 0x0000000900097305 */ /* 0x000ea20000203100 */
[----:B----4-:R-:W-:Y:S01]  /*03e0*/  I2FP.F32.S32 R14, R12 ;  /* 0x0000000c000e7245 */ /* 0x010fe20000201400 */
[----:B------:R-:W-:Y:S01]  /*03f0*/  FFMA R12, R11, -1.5707962512969970703, R2 ;  /* 0xbfc90fda0b0c7823 */ /* 0x000fe20000000002 */
[----:B------:R-:W-:Y:S01]  /*0400*/  FFMA R16, R17, -1.5707962512969970703, R4 ;  /* 0xbfc90fda11107823 */ /* 0x000fe20000000004 */
[----:B------:R-:W-:Y:S01]  /*0410*/  SHF.R.U32.HI R30, RZ, 0x17, R6 ;  /* 0x00000017ff1e7819 */ /* 0x000fe20000011606 */
[----:B------:R-:W-:Y:S02]  /*0420*/  VIADD R34, R27, 0xffffff80 ;  /* 0xffffff801b227836 */ /* 0x000fe40000000000 */
[C---:B-1----:R-:W-:Y:S01]  /*0430*/  FFMA R13, R14.reuse, -1.5707962512969970703, R3 ;  /* 0xbfc90fda0e0d7823 */ /* 0x042fe20000000003 */
[C---:B------:R-:W-:Y:S01]  /*0440*/  FFMA R12, R11.reuse, -7.5497894158615963534e-08, R12 ;  /* 0xb3a221680b0c7823 */ /* 0x040fe2000000000c */
[----:B------:R2:W1:Y:S01]  /*0450*/  F2I.NTZ R10, R20 ;  /* 0x00000014000a7305 */ /* 0x0004620000203100 */
[----:B------:R-:W-:Y:S01]  /*0460*/  SHF.R.U32.HI R32, RZ, 0x17, R7 ;  /* 0x00000017ff207819 */ /* 0x000fe20000011607 */
[----:B------:R-:W-:Y:S01]  /*0470*/  FFMA R13, R14, -7.5497894158615963534e-08, R13 ;  /* 0xb3a221680e0d7823 */ /* 0x000fe2000000000d */
[----:B------:R-:W-:Y:S01]  /*0480*/  FFMA R11, R11, -5.3903029534742383927e-15, R12 ;  /* 0xa7c234c50b0b7823 */ /* 0x000fe2000000000c */
[----:B------:R-:W-:Y:S01]  /*0490*/  SHF.R.U32.HI R40, RZ, 0x17, R8 ;  /* 0x00000017ff287819 */ /* 0x000fe20000011608 */
[----:B------:R-:W-:-:S02]  /*04a0*/  VIADD R35, R30, 0xffffff80 ;  /* 0xffffff801e237836 */ /* 0x000fc40000000000 */
[----:B------:R-:W-:Y:S01]  /*04b0*/  FFMA R12, R14, -5.3903029534742383927e-15, R13 ;  /* 0xa7c234c50e0c7823 */ /* 0x000fe2000000000d */
[----:B------:R-:W-:Y:S01]  /*04c0*/  FSETP.GE.AND P0, PT, |R8|, 105615, PT ;  /* 0x47ce47800800780b */ /* 0x000fe20003f06200 */
[----:B------:R3:W4:Y:S01]  /*04d0*/  F2I.NTZ R19, R18 ;  /* 0x0000001200137305 */ /* 0x0007220000203100 */
[----:B--2---:R-:W-:Y:S01]  /*04e0*/  I2FP.F32.S32 R20, R9 ;  /* 0x0000000900147245 */ /* 0x004fe20000201400 */
[----:B------:R-:W-:Y:S01]  /*04f0*/  VIADD R36, R32, 0xffffff80 ;  /* 0xffffff8020247836 */ /* 0x000fe20000000000 */
[----:B------:R-:W-:Y:S01]  /*0500*/  P2R R25, PR, RZ, 0x4 ;  /* 0x00000004ff197803 */ /* 0x000fe20000000000 */
[----:B------:R-:W-:Y:S01]  /*0510*/  VIADD R41, R40, 0xffffff80 ;  /* 0xffffff8028297836 */ /* 0x000fe20000000000 */
[----:B------:R-:W-:Y:S01]  /*0520*/  P2R R26, PR, RZ, 0x2 ;  /* 0x00000002ff1a7803 */ /* 0x000fe20000000000 */
[----:B------:R-:W-:Y:S01]  /*0530*/  @P4 FMUL R11, RZ, R2 ;  /* 0x00000002ff0b4220 */ /* 0x000fe20000400000 */
[----:B-1----:R-:W-:Y:S01]  /*0540*/  I2FP.F32.S32 R21, R10 ;  /* 0x0000000a00157245 */ /* 0x002fe20000201400 */
[----:B------:R-:W-:Y:S01]  /*0550*/  UMOV UR4, URZ ;  /* 0x000000ff00047c82 */ /* 0x000fe20008000000 */
[----:B---3--:R-:W-:Y:S01]  /*0560*/  FFMA R18, R17, -7.5497894158615963534e-08, R16 ;  /* 0xb3a2216811127823 */ /* 0x008fe20000000010 */
[----:B------:R-:W-:-:S02]  /*0570*/  I2FP.F32.S32 R16, R15 ;  /* 0x0000000f00107245 */ /* 0x000fc40000201400 */
[----:B------:R-:W-:Y:S01]  /*0580*/  FFMA R22, R21, -1.5707962512969970703, R8 ;  /* 0xbfc90fda15167823 */ /* 0x000fe20000000008 */
[----:B------:R-:W-:Y:S01]  /*0590*/  FFMA R13, R17, -5.3903029534742383927e-15, R18 ;  /* 0xa7c234c5110d7823 */ /* 0x000fe20000000012 */
[----:B------:R-:W-:Y:S01]  /*05a0*/  FFMA R17, R20, -1.5707962512969970703, R7 ;  /* 0xbfc90fda14117823 */ /* 0x000fe20000000007 */
[----:B----4-:R-:W-:Y:S01]  /*05b0*/  I2FP.F32.S32 R19, R19 ;  /* 0x0000001300137245 */ /* 0x010fe20000201400 */
[----:B------:R-:W-:Y:S01]  /*05c0*/  FFMA R15, R16, -1.5707962512969970703, R5 ;  /* 0xbfc90fda100f7823 */ /* 0x000fe20000000005 */
[----:B------:R-:W-:Y:S01]  /*05d0*/  FFMA R22, R21, -7.5497894158615963534e-08, R22 ;  /* 0xb3a2216815167823 */ /* 0x000fe20000000016 */
[----:B------:R-:W-:Y:S01]  /*05e0*/  FFMA R17, R20, -7.5497894158615963534e-08, R17 ;  /* 0xb3a2216814117823 */ /* 0x000fe20000000011 */
[----:B------:R-:W-:Y:S01]  /*05f0*/  P2R R26, PR, RZ, 0x1 ;  /* 0x00000001ff1a7803 */ /* 0x000fe20000000000 */
[C---:B------:R-:W-:Y:S01]  /*0600*/  FFMA R14, R19.reuse, -1.5707962512969970703, R6 ;  /* 0xbfc90fda130e7823 */ /* 0x040fe20000000006 */
[----:B------:R-:W-:Y:S01]  /*0610*/  FFMA R15, R16, -7.5497894158615963534e-08, R15 ;  /* 0xb3a22168100f7823 */ /* 0x000fe2000000000f */
[----:B------:R-:W-:Y:S01]  /*0620*/  SHF.L.U32 R31, R6, 0x8, RZ ;  /* 0x00000008061f7819 */ /* 0x000fe200000006ff */
[----:B------:R-:W-:Y:S01]  /*0630*/  @P3 FMUL R13, RZ, R4 ;  /* 0x00000004ff0d3220 */ /* 0x000fe20000400000 */
[----:B------:R-:W-:Y:S01]  /*0640*/  FFMA R18, R19, -7.5497894158615963534e-08, R14 ;  /* 0xb3a2216813127823 */ /* 0x000fe2000000000e */
[----:B------:R-:W-:Y:S01]  /*0650*/  FFMA R14, R16, -5.3903029534742383927e-15, R15 ;  /* 0xa7c234c5100e7823 */ /* 0x000fe2000000000f */
[----:B------:R-:W-:Y:S01]  /*0660*/  FFMA R16, R20, -5.3903029534742383927e-15, R17 ;  /* 0xa7c234c514107823 */ /* 0x000fe20000000011 */
[----:B------:R-:W-:Y:S01]  /*0670*/  FFMA R17, R21, -5.3903029534742383927e-15, R22 ;  /* 0xa7c234c515117823 */ /* 0x000fe20000000016 */
[----:B------:R-:W-:Y:S01]  /*0680*/  FFMA R15, R19, -5.3903029534742383927e-15, R18 ;  /* 0xa7c234c5130f7823 */ /* 0x000fe20000000012 */
[----:B------:R-:W-:Y:S01]  /*0690*/  P2R R21, PR, RZ, 0x8 ;  /* 0x00000008ff157803 */ /* 0x000fe20000000000 */
[----:B------:R-:W-:Y:S01]  /*06a0*/  FFMA R18, RZ, R23, -0.0013887860113754868507 ;  /* 0xbab607edff127423 */ /* 0x000fe20000000017 */
[----:B------:R-:W-:Y:S01]  /*06b0*/  SHF.R.U32.HI R19, RZ, 0x17, R2 ;  /* 0x00000017ff137819 */ /* 0x000fe20000011602 */
[----:B------:R-:W-:Y:S01]  /*06c0*/  IMAD.SHL.U32 R22, R2, 0x100, RZ ;  /* 0x0000010002167824 */ /* 0x000fe200078e00ff */
[----:B------:R-:W-:Y:S01]  /*06d0*/  P2R R20, PR, RZ, 0x10 ;  /* 0x00000010ff147803 */ /* 0x000fe20000000000 */
[----:B------:R-:W-:Y:S01]  /*06e0*/  FFMA R18, RZ, R18, 0.041666727513074874878 ;  /* 0x3d2aaabbff127423 */ /* 0x000fe20000000012 */
[----:B------:R-:W-:Y:S01]  /*06f0*/  SHF.R.U32.HI R21, RZ, 0x17, R4 ;  /* 0x00000017ff157819 */ /* 0x000fe20000011604 */
[----:B------:R-:W-:Y:S01]  /*0700*/  VIADD R25, R19, 0xffffff80 ;  /* 0xffffff8013197836 */ /* 0x000fe20000000000 */
[----:B------:R-:W-:Y:S01]  /*0710*/  SHF.R.U32.HI R20, RZ, 0x17, R3 ;  /* 0x00000017ff147819 */ /* 0x000fe20000011603 */
[----:B------:R-:W-:Y:S01]  /*0720*/  IMAD.SHL.U32 R23, R3, 0x100, RZ ;  /* 0x0000010003177824 */ /* 0x000fe200078e00ff */
[----:B------:R-:W-:Y:S01]  /*0730*/  SHF.R.U32.HI R34, RZ, 0x5, R34 ;  /* 0x00000005ff227819 */ /* 0x000fe20000011622 */
[----:B------:R-:W-:Y:S01]  /*0740*/  VIADD R28, R21, 0xffffff80 ;  /* 0xffffff80151c7836 */ /* 0x000fe20000000000 */
[----:B------:R-:W-:Y:S01]  /*0750*/  SHF.R.U32.HI R33, RZ, 0x5, R25 ;  /* 0x00000005ff217819 */ /* 0x000fe20000011619 */
[----:B------:R-:W-:Y:S01]  /*0760*/  VIADD R26, R20, 0xffffff80 ;  /* 0xffffff80141a7836 */ /* 0x000fe20000000000 */
[----:B------:R-:W-:Y:S01]  /*0770*/  SHF.R.U32.HI R35, RZ, 0x5, R35 ;  /* 0x00000005ff237819 */ /* 0x000fe20000011623 */
[----:B------:R-:W-:Y:S01]  /*0780*/  FFMA R18, RZ, R18, -0.4999999701976776123 ;  /* 0xbeffffffff127423 */ /* 0x000fe20000000012 */
[----:B------:R-:W-:Y:S01]  /*0790*/  SHF.R.U32.HI R39, RZ, 0x5, R28 ;  /* 0x00000005ff277819 */ /* 0x000fe2000001161c */
[----:B------:R-:W-:Y:S01]  /*07a0*/  IMAD.U32 R33, R33, -0x4, RZ ;  /* 0xfffffffc21217824 */ /* 0x000fe200078e00ff */
[----:B------:R-:W-:Y:S01]  /*07b0*/  SHF.R.U32.HI R36, RZ, 0x5, R36 ;  /* 0x00000005ff247819 */ /* 0x000fe20000011624 */
[----:B------:R-:W-:Y:S01]  /*07c0*/  FFMA R18, RZ, R18, 1 ;  /* 0x3f800000ff127423 */ /* 0x000fe20000000012 */
[----:B------:R-:W-:Y:S01]  /*07d0*/  SHF.R.U32.HI R43, RZ, 0x5, R41 ;  /* 0x00000005ff2b7819 */ /* 0x000fe20000011629 */
[----:B------:R-:W-:Y:S01]  /*07e0*/  IMAD.U32 R39, R39, -0x4, RZ ;  /* 0xfffffffc27277824 */ /* 0x000fe200078e00ff */
[----:B------:R-:W-:Y:S01]  /*07f0*/  SHF.R.U32.HI R38, RZ, 0x5, R26 ;  /* 0x00000005ff267819 */ /* 0x000fe2000001161a */
[----:B------:R-:W-:Y:S01]  /*0800*/  IMAD.U32 R41, R35, -0x4, RZ ;  /* 0xfffffffc23297824 */ /* 0x000fe200078e00ff */
[----:B------:R-:W-:Y:S01]  /*0810*/  LOP3.LUT R25, R27, 0x1f, RZ, 0xc0, !PT ;  /* 0x0000001f1b197812 */ /* 0x000fe200078ec0ff */
[----:B------:R-:W-:Y:S01]  /*0820*/  IMAD.U32 R43, R43, -0x4, RZ ;  /* 0xfffffffc2b2b7824 */ /* 0x000fe200078e00ff */
[----:B------:R-:W-:Y:S01]  /*0830*/  LOP3.LUT R26, R30, 0x1f, RZ, 0xc0, !PT ;  /* 0x0000001f1e1a7812 */ /* 0x000fe200078ec0ff */
[----:B------:R-:W-:Y:S01]  /*0840*/  @P2 FMUL R14, RZ, R5 ;  /* 0x00000005ff0e2220 */ /* 0x000fe20000400000 */
[----:B------:R-:W-:Y:S01]  /*0850*/  LOP3.LUT R27, R32, 0x1f, RZ, 0xc0, !PT ;  /* 0x0000001f201b7812 */ /* 0x000fe200078ec0ff */
[----:B------:R-:W-:Y:S01]  /*0860*/  @P1 FMUL R16, RZ, R7 ;  /* 0x00000007ff101220 */ /* 0x000fe20000400000 */
[----:B------:R-:W-:Y:S01]  /*0870*/  LOP3.LUT R28, R40, 0x1f, RZ, 0xc0, !PT ;  /* 0x0000001f281c7812 */ /* 0x000fe200078ec0ff */
[----:B------:R-:W-:Y:S01]  /*0880*/  IMAD.U32 R40, R34, -0x4, RZ ;  /* 0xfffffffc22287824 */ /* 0x000fe200078e00ff */
[----:B------:R-:W-:Y:S01]  /*0890*/  LOP3.LUT R30, R31, 0x80000000, RZ, 0xfc, !PT ;  /* 0x800000001f1e7812 */ /* 0x000fe200078efcff */
[----:B------:R-:W-:Y:S01]  /*08a0*/  @P0 FMUL R17, RZ, R8 ;  /* 0x00000008ff110220 */ /* 0x000fe20000400000 */
[----:B------:R-:W-:Y:S01]  /*08b0*/  LOP3.LUT R32, R42, 0x80000000, RZ, 0xfc, !PT ;  /* 0x800000002a207812 */ /* 0x000fe200078efcff */
[----:B------:R-:W-:Y:S01]  /*08c0*/  IMAD.U32 R42, R36, -0x4, RZ ;  /* 0xfffffffc242a7824 */ /* 0x000fe200078e00ff */
[----:B------:R-:W-:-:S02]  /*08d0*/  LOP3.LUT R19, R19, 0x1f, RZ, 0xc0, !PT ;  /* 0x0000001f13137812 */ /* 0x000fc400078ec0ff */
[----:B------:R-:W-:Y:S02]  /*08e0*/  LOP3.LUT R20, R20, 0x1f, RZ, 0xc0, !PT ;  /* 0x0000001f14147812 */ /* 0x000fe400078ec0ff */
[----:B------:R-:W-:Y:S02]  /*08f0*/  LOP3.LUT R21, R21, 0x1f, RZ, 0xc0, !PT ;  /* 0x0000001f15157812 */ /* 0x000fe400078ec0ff */
[----:B------:R-:W-:Y:S02]  /*0900*/  LOP3.LUT R22, R22, 0x80000000, RZ, 0xfc, !PT ;  /* 0x8000000016167812 */ /* 0x000fe400078efcff */
[----:B------:R-:W-:Y:S02]  /*0910*/  LOP3.LUT R23, R23, 0x80000000, RZ, 0xfc, !PT ;  /* 0x8000000017177812 */ /* 0x000fe400078efcff */
[----:B------:R-:W-:Y:S02]  /*0920*/  LOP3.LUT R24, R24, 0x80000000, RZ, 0xfc, !PT ;  /* 0x8000000018187812 */ /* 0x000fe400078efcff */
[----:B------:R-:W-:-:S02]  /*0930*/  LOP3.LUT R29, R29, 0x80000000, RZ, 0xfc, !PT ;  /* 0x800000001d1d7812 */ /* 0x000fc400078efcff */
[----:B------:R-:W-:Y:S02]  /*0940*/  LOP3.LUT R31, R37, 0x80000000, RZ, 0xfc, !PT ;  /* 0x80000000251f7812 */ /* 0x000fe400078efcff */
[----:B0-----:R-:W-:-:S07]  /*0950*/  LEA R38, -R38, RZ, 0x2 ;  /* 0x000000ff26267211 */ /* 0x001fce00078e11ff */
.L_x_75:
[----:B------:R-:W0:Y:S01]  /*0960*/  S2UR UR8, SR_CTAID.Y ;  /* 0x00000000000879c3 */ /* 0x000e220000002600 */
[----:B------:R-:W0:Y:S01]  /*0970*/  LDCU UR13, c[0x0][0x390] ;  /* 0x00007200ff0d77ac */ /* 0x000e220008000800 */
[----:B------:R-:W1:Y:S01]  /*0980*/  LDCU.64 UR6, c[0x0][0x380] ;  /* 0x00007000ff0677ac */ /* 0x000e620008000a00 */
[----:B------:R-:W-:Y:S02]  /*0990*/  ULEA UR5, UR12, UR4, 0x3 ;  /* 0x000000040c057291 */ /* 0x000fe4000f8e18ff */
[----:B0-----:R-:W-:-:S04]  /*09a0*/  UIMAD UR8, UR8, UR13, URZ ;  /* 0x0000000d080872a4 */ /* 0x001fc8000f8e02ff */
[----:B------:R-:W-:-:S04]  /*09b0*/  ULEA UR8, UR8, UR5, 0x3 ;  /* 0x0000000508087291 */ /* 0x000fc8000f8e18ff */
[----:B-1----:R-:W-:-:S06]  /*09c0*/  UIMAD.WIDE UR8, UR8, 0x4, UR6 ;  /* 0x00000004080878a5 */ /* 0x002fcc000f8e0206 */
[----:B------:R-:W-:Y:S02]  /*09d0*/  IMAD.U32 R60, RZ, RZ, UR8 ;  /* 0x00000008ff3c7e24 */ /* 0x000fe4000f8e00ff */
[----:B------:R-:W-:-:S05]  /*09e0*/  IMAD.U32 R61, RZ, RZ, UR9 ;  /* 0x00000009ff3d7e24 */ /* 0x000fca000f8e00ff */
[----:B------:R0:W5:Y:S01]  /*09f0*/  LDG.E.CONSTANT R60, desc[UR10][R60.64] ;  /* 0x0000000a3c3c7981 */ /* 0x000162000c1e9900 */
[----:B------:R-:W-:Y:S01]  /*0a00*/  I2FP.F32.U32 R34, UR4 ;  /* 0x0000000400227c45 */ /* 0x000fe20008201000 */
[----:B------:R-:W-:Y:S01]  /*0a10*/  BSSY.RECONVERGENT B0, `(.L_x_0) ;  /* 0x000006f000007945 */ /* 0x000fe20003800200 */
[----:B------:R-:W1:Y:S02]  /*0a20*/  S2R R35, SR_TID.X ;  /* 0x0000000000237919 */ /* 0x000e640000002100 */
[----:B-1----:R-:W-:-:S04]  /*0a30*/  LEA R35, R35, 0x1, 0x1 ;  /* 0x0000000123237811 */ /* 0x002fc800078e08ff */
[----:B------:R-:W-:-:S05]  /*0a40*/  I2FP.F32.U32 R35, R35 ;  /* 0x0000002300237245 */ /* 0x000fca0000201000 */
[----:B------:R-:W-:-:S04]  /*0a50*/  FMUL R34, R34, R35 ;  /* 0x0000002322227220 */ /* 0x000fc80000400000 */
[----:B------:R-:W-:-:S04]  /*0a60*/  FMUL R34, R34, 0.19634954631328582764 ;  /* 0x3e490fdb22227820 */ /* 0x000fc80000400000 */
[C---:B------:R-:W-:Y:S01]  /*0a70*/  FMUL R35, R34.reuse, 0.63661974668502807617 ;  /* 0x3f22f98322237820 */ /* 0x040fe20000400000 */
[C---:B------:R-:W-:Y:S02]  /*0a80*/  FSETP.GE.AND P0, PT, |R34|.reuse, 105615, PT ;  /* 0x47ce47802200780b */ /* 0x040fe40003f06200 */
[----:B------:R-:W-:Y:S02]  /*0a90*/  SHF.R.U32.HI R44, RZ, 0x17, R34 ;  /* 0x00000017ff2c7819 */ /* 0x000fe40000011622 */
[C---:B------:R-:W-:Y:S01]  /*0aa0*/  FSETP.EQ.OR P1, PT, |R34|.reuse, +INF , !P0 ;  /* 0x7f8000002200780b */ /* 0x040fe20004722600 */
[----:B------:R-:W1:Y:S01]  /*0ab0*/  F2I.NTZ R35, R35 ;  /* 0x0000002300237305 */ /* 0x000e620000203100 */
[----:B------:R-:W-:Y:S02]  /*0ac0*/  SHF.L.U32 R46, R34, 0x8, RZ ;  /* 0x00000008222e7819 */ /* 0x000fe400000006ff */
[----:B------:R-:W-:Y:S02]  /*0ad0*/  P2R R56, PR, RZ, 0x2 ;  /* 0x00000002ff387803 */ /* 0x000fe40000000000 */
[----:B------:R-:W-:-:S02]  /*0ae0*/  LOP3.LUT R46, R46, 0x80000000, RZ, 0xfc, !PT ;  /* 0x800000002e2e7812 */ /* 0x000fc400078efcff */
[----:B-1----:R-:W-:Y:S02]  /*0af0*/  I2FP.F32.S32 R37, R35 ;  /* 0x0000002300257245 */ /* 0x002fe40000201400 */
[----:B------:R-:W-:-:S03]  /*0b00*/  SEL R45, R35, RZ, !P0 ;  /* 0x000000ff232d7207 */ /* 0x000fc60004000000 */
[C---:B------:R-:W-:Y:S02]  /*0b10*/  FFMA R36, R37.reuse, -1.5707962512969970703, R34 ;  /* 0xbfc90fda25247823 */ /* 0x040fe40000000022 */
[----:B------:R-:W-:Y:S02]  /*0b20*/  IMAD.MOV.U32 R64, RZ, RZ, R45 ;  /* 0x000000ffff407224 */ /* 0x000fe400078e002d */
[----:B------:R-:W-:-:S04]  /*0b30*/  FFMA R36, R37, -7.5497894158615963534e-08, R36 ;  /* 0xb3a2216825247823 */ /* 0x000fc80000000024 */
[----:B------:R-:W-:Y:S01]  /*0b40*/  FFMA R62, R37, -5.3903029534742383927e-15, R36 ;  /* 0xa7c234c5253e7823 */ /* 0x000fe20000000024 */
[C---:B------:R-:W-:Y:S01]  /*0b50*/  VIADD R36, R44.reuse, 0xffffff80 ;  /* 0xffffff802c247836 */ /* 0x040fe20000000000 */
[----:B------:R-:W-:Y:S01]  /*0b60*/  LOP3.LUT R44, R44, 0x1f, RZ, 0xc0, !PT ;  /* 0x0000001f2c2c7812 */ /* 0x000fe200078ec0ff */
[----:B------:R-:W-:-:S03]  /*0b70*/  @P0 FMUL R62, RZ, R34 ;  /* 0x00000022ff3e0220 */ /* 0x000fc60000400000 */
[----:B------:R-:W-:Y:S01]  /*0b80*/  SHF.R.U32.HI R36, RZ, 0x5, R36 ;  /* 0x00000005ff247819 */ /* 0x000fe20000011624 */
[----:B------:R-:W-:Y:S01]  /*0b90*/  IMAD.MOV.U32 R49, RZ, RZ, R62 ;  /* 0x000000ffff317224 */ /* 0x000fe200078e003e */
[----:B------:R-:W-:-:S03]  /*0ba0*/  IADD3 R47, PT, PT, -R44, 0x20, RZ ;  /* 0x000000202c2f7810 */ /* 0x000fc60007ffe1ff */
[----:B------:R-:W-:Y:S01]  /*0bb0*/  IMAD.U32 R48, R36, -0x4, RZ ;  /* 0xfffffffc24307824 */ /* 0x000fe200078e00ff */
[----:B0-----:R-:W-:Y:S06]  /*0bc0*/  @P1 BRA `(.L_x_1) ;  /* 0x00000004004c1947 */ /* 0x001fec0003800000 */
[----:B------:R-:W-:Y:S01]  /*0bd0*/  IMAD.MOV.U32 R59, RZ, RZ, RZ ;  /* 0x000000ffff3b7224 */ /* 0x000fe200078e00ff */
[----:B------:R-:W0:Y:S01]  /*0be0*/  LDCU.64 UR14, c[0x4][URZ] ;  /* 0x01000000ff0e77ac */ /* 0x000e220008000a00 */
[----:B------:R-:W-:Y:S01]  /*0bf0*/  IMAD.MOV.U32 R57, RZ, RZ, RZ ;  /* 0x000000ffff397224 */ /* 0x000fe200078e00ff */
[----:B------:R-:W-:Y:S01]  /*0c00*/  UMOV UR6, URZ ;  /* 0x000000ff00067c82 */ /* 0x000fe20008000000 */
[----:B------:R-:W-:-:S05]  /*0c10*/  UMOV UR5, URZ ;  /* 0x000000ff00057c82 */ /* 0x000fca0008000000 */
.L_x_2:
[----:B0-----:R-:W-:Y:S01]  /*0c20*/  MOV R35, UR15 ;  /* 0x0000000f00237c02 */ /* 0x001fe20008000f00 */
[----:B------:R-:W-:-:S05]  /*0c30*/  IMAD.U32 R34, RZ, RZ, UR14 ;  /* 0x0000000eff227e24 */ /* 0x000fca000f8e00ff */
[----:B------:R-:W2:Y:S01]  /*0c40*/  LDG.E.CONSTANT R35, desc[UR10][R34.64] ;  /* 0x0000000a22237981 */ /* 0x000ea2000c1e9900 */
[----:B------:R-:W-:Y:S02]  /*0c50*/  UIADD3 UR14, UP0, UPT, UR14, 0x4, URZ ;  /* 0x000000040e0e7890 */ /* 0x000fe4000ff1e0ff */
[----:B------:R-:W-:Y:S02]  /*0c60*/  UIADD3 UR5, UPT, UPT, UR5, 0x1, URZ ;  /* 0x0000000105057890 */ /* 0x000fe4000fffe0ff */
[----:B------:R-:W-:Y:S02]  /*0c70*/  UIADD3.X UR15, UPT, UPT, URZ, UR15, URZ, UP0, !UPT ;  /* 0x0000000fff0f7290 */ /* 0x000fe400087fe4ff */
[----:B------:R-:W-:Y:S01]  /*0c80*/  UISETP.NE.AND UP0, UPT, UR5, 0x6, UPT ;  /* 0x000000060500788c */ /* 0x000fe2000bf05270 */
[----:B--2---:R-:W-:-:S03]  /*0c90*/  IMAD.WIDE.U32 R36, R35, R46, RZ ;  /* 0x0000002e23247225 */ /* 0x004fc600078e00ff */
[----:B------:R-:W-:-:S04]  /*0ca0*/  IADD3 R36, P0, PT, R36, R59, RZ ;  /* 0x0000003b24247210 */ /* 0x000fc80007f1e0ff */
[----:B------:R-:W-:Y:S02]  /*0cb0*/  IADD3.X R59, PT, PT, R37, UR6, RZ, P0, !PT ;  /* 0x00000006253b7c10 */ /* 0x000fe400087fe4ff */
[----:B------:R-:W-:-:S13]  /*0cc0*/  ISETP.EQ.AND P0, PT, R57, RZ, PT ;  /* 0x000000ff3900720c */ /* 0x000fda0003f02270 */
[----:B------:R-:W-:Y:S01]  /*0cd0*/  @P0 IMAD.MOV.U32 R50, RZ, RZ, R36 ;  /* 0x000000ffff320224 */ /* 0x000fe200078e0024 */
[----:B------:R-:W-:-:S13]  /*0ce0*/  ISETP.EQ.AND P0, PT, R57, 0x4, PT ;  /* 0x000000043900780c */ /* 0x000fda0003f02270 */
[----:B------:R-:W-:Y:S01]  /*0cf0*/  @P0 IMAD.MOV.U32 R51, RZ, RZ, R36 ;  /* 0x000000ffff330224 */ /* 0x000fe200078e0024 */
[----:B------:R-:W-:-:S13]  /*0d00*/  ISETP.EQ.AND P0, PT, R57, 0x8, PT ;  /* 0x000000083900780c */ /* 0x000fda0003f02270 */
[----:B------:R-:W-:Y:S01]  /*0d10*/  @P0 IMAD.MOV.U32 R52, RZ, RZ, R36 ;  /* 0x000000ffff340224 */ /* 0x000fe200078e0024 */
[----:B------:R-:W-:-:S13]  /*0d20*/  ISETP.EQ.AND P0, PT, R57, 0xc, PT ;  /* 0x0000000c3900780c */ /* 0x000fda0003f02270 */
[----:B------:R-:W-:Y:S01]  /*0d30*/  @P0 IMAD.MOV.U32 R53, RZ, RZ, R36 ;  /* 0x000000ffff350224 */ /* 0x000fe200078e0024 */
[----:B------:R-:W-:-:S13]  /*0d40*/  ISETP.EQ.AND P0, PT, R57, 0x10, PT ;  /* 0x000000103900780c */ /* 0x000fda0003f02270 */
[----:B------:R-:W-:Y:S01]  /*0d50*/  @P0 IMAD.MOV.U32 R54, RZ, RZ, R36 ;  /* 0x000000ffff360224 */ /* 0x000fe200078e0024 */
[C---:B------:R-:W-:Y:S01]  /*0d60*/  ISETP.EQ.AND P0, PT, R57.reuse, 0x14, PT ;  /* 0x000000143900780c */ /* 0x040fe20003f02270 */
[----:B------:R-:W-:-:S12]  /*0d70*/  VIADD R57, R57, 0x4 ;  /* 0x0000000439397836 */ /* 0x000fd80000000000 */
[----:B------:R-:W-:Y:S01]  /*0d80*/  @P0 IMAD.MOV.U32 R55, RZ, RZ, R36 ;  /* 0x000000ffff370224 */ /* 0x000fe200078e0024 */
[----:B------:R-:W-:Y:S06]  /*0d90*/  BRA.U UP0, `(.L_x_2) ;  /* 0xfffffffd00a07547 */ /* 0x000fec000b83ffff */
[C---:B------:R-:W-:Y:S01]  /*0da0*/  ISETP.EQ.AND P0, PT, R48.reuse, -0x18, PT ;  /* 0xffffffe83000780c */ /* 0x040fe20003f02270 */
[----:B------:R-:W-:Y:S01]  /*0db0*/  BSSY.RECONVERGENT B1, `(.L_x_3) ;  /* 0x0000026000017945 */ /* 0x000fe20003800200 */
[C---:B------:R-:W-:Y:S02]  /*0dc0*/  ISETP.EQ.AND P1, PT, R48.reuse, -0xc, PT ;  /* 0xfffffff43000780c */ /* 0x040fe40003f22270 */
[C---:B------:R-:W-:Y:S02]  /*0dd0*/  ISETP.EQ.AND P2, PT, R48.reuse, -0x8, PT ;  /* 0xfffffff83000780c */ /* 0x040fe40003f42270 */
[----:B------:R-:W-:Y:S02]  /*0de0*/  ISETP.EQ.AND P3, PT, R48, -0x4, PT ;  /* 0xfffffffc3000780c */ /* 0x000fe40003f62270 */
[----:B------:R-:W-:Y:S02]  /*0df0*/  ISETP.NE.AND P6, PT, R44, RZ, PT ;  /* 0x000000ff2c00720c */ /* 0x000fe40003fc5270 */
[----:B------:R-:W-:-:S02]  /*0e00*/  ISETP.EQ.AND P4, PT, R48, RZ, PT ;  /* 0x000000ff3000720c */ /* 0x000fc40003f82270 */
[C---:B------:R-:W-:Y:S02]  /*0e10*/  ISETP.EQ.AND P5, PT, R48.reuse, 0x4, PT ;  /* 0x000000043000780c */ /* 0x040fe40003fa2270 */
[----:B------:R-:W-:Y:S02]  /*0e20*/  @P0 MOV R57, R50 ;  /* 0x0000003200390202 */ /* 0x000fe40000000f00 */
[----:B------:R-:W-:-:S13]  /*0e30*/  ISETP.EQ.AND P0, PT, R48, -0x14, PT ;  /* 0xffffffec3000780c */ /* 0x000fda0003f02270 */
[----:B------:R-:W-:Y:S02]  /*0e40*/  @P0 IMAD.MOV.U32 R57, RZ, RZ, R51 ;  /* 0x000000ffff390224 */ /* 0x000fe400078e0033 */
[----:B------:R-:W-:Y:S01]  /*0e50*/  @P0 IMAD.MOV.U32 R34, RZ, RZ, R50 ;  /* 0x000000ffff220224 */ /* 0x000fe200078e0032 */
[----:B------:R-:W-:-:S13]  /*0e60*/  ISETP.EQ.AND P0, PT, R48, -0x10, PT ;  /* 0xfffffff03000780c */ /* 0x000fda0003f02270 */
[----:B------:R-:W-:Y:S02]  /*0e70*/  @P0 IMAD.MOV.U32 R34, RZ, RZ, R51 ;  /* 0x000000ffff220224 */ /* 0x000fe400078e0033 */
[--C-:B------:R-:W-:Y:S02]  /*0e80*/  @P0 IMAD.MOV.U32 R57, RZ, RZ, R52.reuse ;  /* 0x000000ffff390224 */ /* 0x100fe400078e0034 */
[----:B------:R-:W-:Y:S02]  /*0e90*/  @P1 IMAD.MOV.U32 R34, RZ, RZ, R52 ;  /* 0x000000ffff221224 */ /* 0x000fe400078e0034 */
[--C-:B------:R-:W-:Y:S01]  /*0ea0*/  @P1 IMAD.MOV.U32 R57, RZ, RZ, R53.reuse ;  /* 0x000000ffff391224 */ /* 0x100fe200078e0035 */
[----:B------:R-:W-:Y:S01]  /*0eb0*/  @P2 MOV R57, R54 ;  /* 0x0000003600392202 */ /* 0x000fe20000000f00 */
[----:B------:R-:W-:Y:S02]  /*0ec0*/  @P2 IMAD.MOV.U32 R34, RZ, RZ, R53 ;  /* 0x000000ffff222224 */ /* 0x000fe400078e0035 */
[----:B------:R-:W-:-:S02]  /*0ed0*/  @P3 IMAD.MOV.U32 R34, RZ, RZ, R54 ;  /* 0x000000ffff223224 */ /* 0x000fc400078e0036 */
[--C-:B------:R-:W-:Y:S02]  /*0ee0*/  @P3 IMAD.MOV.U32 R57, RZ, RZ, R55.reuse ;  /* 0x000000ffff393224 */ /* 0x100fe400078e0037 */
[----:B------:R-:W-:Y:S02]  /*0ef0*/  @P4 IMAD.MOV.U32 R34, RZ, RZ, R55 ;  /* 0x000000ffff224224 */ /* 0x000fe400078e0037 */
[--C-:B------:R-:W-:Y:S02]  /*0f00*/  @P4 IMAD.MOV.U32 R57, RZ, RZ, R59.reuse ;  /* 0x000000ffff394224 */ /* 0x100fe400078e003b */
[----:B------:R-:W-:Y:S01]  /*0f10*/  @P5 IMAD.MOV.U32 R34, RZ, RZ, R59 ;  /* 0x000000ffff225224 */ /* 0x000fe200078e003b */
[----:B------:R-:W-:Y:S06]  /*0f20*/  @!P6 BRA `(.L_x_4) ;  /* 0x000000000038e947 */ /* 0x000fec0003800000 */
[----:B------:R-:W-:Y:S01]  /*0f30*/  @P0 IMAD.MOV.U32 R36, RZ, RZ, R50 ;  /* 0x000000ffff240224 */ /* 0x000fe200078e0032 */
[----:B------:R-:W-:Y:S01]  /*0f40*/  ISETP.EQ.AND P0, PT, R48, 0x8, PT ;  /* 0x000000083000780c */ /* 0x000fe20003f02270 */
[----:B------:R-:W-:Y:S01]  /*0f50*/  @P1 IMAD.MOV.U32 R36, RZ, RZ, R51 ;  /* 0x000000ffff241224 */ /* 0x000fe200078e0033 */
[----:B------:R-:W-:Y:S01]  /*0f60*/  @P2 MOV R36, R52 ;  /* 0x0000003400242202 */ /* 0x000fe20000000f00 */
[----:B------:R-:W-:Y:S01]  /*0f70*/  @P3 IMAD.MOV.U32 R36, RZ, RZ, R53 ;  /* 0x000000ffff243224 */ /* 0x000fe200078e0035 */
[-C--:B------:R-:W-:Y:S01]  /*0f80*/  SHF.L.U32 R35, R34, R44.reuse, RZ ;  /* 0x0000002c22237219 */ /* 0x080fe200000006ff */
[----:B------:R-:W-:Y:S01]  /*0f90*/  @P4 IMAD.MOV.U32 R36, RZ, RZ, R54 ;  /* 0x000000ffff244224 */ /* 0x000fe200078e0036 */
[----:B------:R-:W-:Y:S01]  /*0fa0*/  SHF.L.U32 R57, R57, R44, RZ ;  /* 0x0000002c39397219 */ /* 0x000fe200000006ff */
[----:B------:R-:W-:Y:S01]  /*0fb0*/  @P5 IMAD.MOV.U32 R36, RZ, RZ, R55 ;  /* 0x000000ffff245224 */ /* 0x000fe200078e0037 */
[----:B------:R-:W-:-:S05]  /*0fc0*/  SHF.R.U32.HI R34, RZ, R47, R34 ;  /* 0x0000002fff227219 */ /* 0x000fca0000011622 */
[----:B------:R-:W-:Y:S02]  /*0fd0*/  @P0 IMAD.MOV.U32 R36, RZ, RZ, R59 ;  /* 0x000000ffff240224 */ /* 0x000fe400078e003b */
[----:B------:R-:W-:-:S03]  /*0fe0*/  IMAD.IADD R57, R57, 0x1, R34 ;  /* 0x0000000139397824 */ /* 0x000fc600078e0222 */
[----:B------:R-:W-:-:S05]  /*0ff0*/  SHF.R.U32.HI R36, RZ, R47, R36 ;  /* 0x0000002fff247219 */ /* 0x000fca0000011624 */
[----:B------:R-:W-:-:S07]  /*1000*/  IMAD.IADD R34, R35, 0x1, R36 ;  /* 0x0000000123227824 */ /* 0x000fce00078e0224 */
.L_x_4:
[----:B------:R-:W-:Y:S05]  /*1010*/  BSYNC.RECONVERGENT B1 ;  /* 0x0000000000017941 */ /* 0x000fea0003800200 */
.L_x_3:
[C---:B------:R-:W-:Y:S01]  /*1020*/  SHF.L.W.U32.HI R64, R34.reuse, 0x2, R57 ;  /* 0x0000000222407819 */ /* 0x040fe20000010e39 */
[----:B------:R-:W-:Y:S01]  /*1030*/  IMAD.SHL.U32 R34, R34, 0x4, RZ ;  /* 0x0000000422227824 */ /* 0x000fe200078e00ff */
[----:B------:R-:W-:Y:S01]  /*1040*/  UMOV UR6, 0x54442d19 ;  /* 0x54442d1900067882 */ /* 0x000fe20000000000 */
[----:B------:R-:W-:Y:S01]  /*1050*/  UMOV UR7, 0x3bf921fb ;  /* 0x3bf921fb00077882 */ /* 0x000fe20000000000 */
[----:B------:R-:W-:Y:S02]  /*1060*/  SHF.R.S32.HI R35, RZ, 0x1f, R64 ;  /* 0x0000001fff237819 */ /* 0x000fe40000011440 */
[----:B------:R-:W-:Y:S02]  /*1070*/  ISETP.GE.AND P0, PT, R64, RZ, PT ;  /* 0x000000ff4000720c */ /* 0x000fe40003f06270 */
[C---:B------:R-:W-:Y:S02]  /*1080*/  LOP3.LUT R34, R35.reuse, R34, RZ, 0x3c, !PT ;  /* 0x0000002223227212 */ /* 0x040fe400078e3cff */
[----:B------:R-:W-:-:S02]  /*1090*/  LOP3.LUT R35, R35, R64, RZ, 0x3c, !PT ;  /* 0x0000004023237212 */ /* 0x000fc400078e3cff */
[----:B------:R-:W-:-:S04]  /*10a0*/  SHF.R.U32.HI R57, RZ, 0x1e, R57 ;  /* 0x0000001eff397819 */ /* 0x000fc80000011639 */
[----:B------:R-:W0:Y:S01]  /*10b0*/  I2F.F64.S64 R34, R34 ;  /* 0x0000002200227312 */ /* 0x000e220000301c00 */
[----:B------:R-:W-:Y:S01]  /*10c0*/  LEA.HI R64, R64, R57, RZ, 0x1 ;  /* 0x0000003940407211 */ /* 0x000fe200078f08ff */
[----:B0-----:R-:W-:-:S10]  /*10d0*/  DMUL R36, R34, UR6 ;  /* 0x0000000622247c28 */ /* 0x001fd40008000000 */
[----:B------:R-:W0:Y:S02]  /*10e0*/  F2F.F32.F64 R36, R36 ;  /* 0x0000002400247310 */ /* 0x000e240000301000 */
[----:B0-----:R-:W-:-:S07]  /*10f0*/  FSEL R62, -R36, R36, !P0 ;  /* 0x00000024243e7208 */ /* 0x001fce0004000100 */
.L_x_1:
[----:B------:R-:W-:Y:S05]  /*1100*/  BSYNC.RECONVERGENT B0 ;  /* 0x0000000000007941 */ /* 0x000fea0003800200 */
.L_x_0:
[----:B------:R-:W-:Y:S01]  /*1110*/  UIMAD.WIDE UR8, UR13, 0x4, UR8 ;  /* 0x000000040d0878a5 */ /* 0x000fe2000f8e0208 */
[----:B------:R-:W-:Y:S01]  /*1120*/  IMAD.MOV.U32 R36, RZ, RZ, 0x3eb504f3 ;  /* 0x3eb504f3ff247424 */ /* 0x000fe200078e00ff */
[----:B------:R-:W-:Y:S01]  /*1130*/  ISETP.NE.AND P0, PT, RZ, UR4, PT ;  /* 0x00000004ff007c0c */ /* 0x000fe2000bf05270 */
[----:B------:R-:W-:Y:S01]  /*1140*/  IMAD.MOV.U32 R57, RZ, RZ, 0x37cbac00 ;  /* 0x37cbac00ff397424 */ /* 0x000fe200078e00ff */
[----:B------:R-:W-:Y:S01]  /*1150*/  LOP3.LUT R58, R64, 0x1, RZ, 0xc0, !PT ;  /* 0x00000001403a7812 */ /* 0x000fe200078ec0ff */
[----:B------:R-:W-:Y:S01]  /*1160*/  FMUL R37, R62, R62 ;  /* 0x0000003e3e257220 */ /* 0x000fe20000400000 */
[----:B------:R-:W-:Y:S01]  /*1170*/  FSEL R36, R36, 0.5, !P0 ;  /* 0x3f00000024247808 */ /* 0x000fe20004000000 */
[----:B------:R-:W-:Y:S01]  /*1180*/  IMAD.U32 R35, RZ, RZ, UR9 ;  /* 0x00000009ff237e24 */ /* 0x000fe2000f8e00ff */
[----:B------:R-:W-:Y:S01]  /*1190*/  MOV R34, UR8 ;  /* 0x0000000800227c02 */ /* 0x000fe20008000f00 */
[----:B------:R-:W-:Y:S01]  /*11a0*/  FFMA R59, R37, R57, -0.0013887860113754868507 ;  /* 0xbab607ed253b7423 */ /* 0x000fe20000000039 */
[----:B------:R-:W-:Y:S01]  /*11b0*/  ISETP.NE.U32.AND P0, PT, R58, 0x1, PT ;  /* 0x000000013a00780c */ /* 0x000fe20003f05070 */
[----:B------:R-:W-:Y:S01]  /*11c0*/  IMAD.MOV.U32 R58, RZ, RZ, 0x3c0885e4 ;  /* 0x3c0885e4ff3a7424 */ /* 0x000fe200078e00ff */
[----:B------:R-:W-:Y:S01]  /*11d0*/  ISETP.NE.AND P1, PT, R56, RZ, PT ;  /* 0x000000ff3800720c */ /* 0x000fe20003f25270 */
[----:B------:R0:W5:Y:S01]  /*11e0*/  LDG.E.CONSTANT R61, desc[UR10][R34.64] ;  /* 0x0000000a223d7981 */ /* 0x000162000c1e9900 */
[----:B------:R-:W-:Y:S01]  /*11f0*/  FSEL R66, R59, -0.00019574658654164522886, P0 ;  /* 0xb94d41533b427808 */ /* 0x000fe20000000000 */
[----:B------:R-:W-:Y:S01]  /*1200*/  IMAD.MOV.U32 R59, RZ, RZ, 0x3e2aaaa8 ;  /* 0x3e2aaaa8ff3b7424 */ /* 0x000fe200078e00ff */
[----:B------:R-:W-:Y:S01]  /*1210*/  BSSY.RECONVERGENT B0, `(.L_x_5) ;  /* 0x0000063000007945 */ /* 0x000fe20003800200 */
[----:B0-----:R-:W-:Y:S01]  /*1220*/  FSEL R34, R58, 0.041666727513074874878, !P0 ;  /* 0x3d2aaabb3a227808 */ /* 0x001fe20004000000 */
[----:B------:R-:W-:-:S04]  /*1230*/  VIADD R35, R64, 0x1 ;  /* 0x0000000140237836 */ /* 0x000fc80000000000 */
[----:B------:R-:W-:Y:S01]  /*1240*/  FFMA R66, R37, R66, R34 ;  /* 0x0000004225427223 */ /* 0x000fe20000000022 */
[----:B------:R-:W-:Y:S02]  /*1250*/  FSEL R34, R62, 1, !P0 ;  /* 0x3f8000003e227808 */ /* 0x000fe40004000000 */
[----:B------:R-:W-:Y:S02]  /*1260*/  FSEL R62, -R59, -0.4999999701976776123, !P0 ;  /* 0xbeffffff3b3e7808 */ /* 0x000fe40004000100 */
[----:B------:R-:W-:Y:S01]  /*1270*/  LOP3.LUT P0, RZ, R35, 0x2, RZ, 0xc0, !PT ;  /* 0x0000000223ff7812 */ /* 0x000fe2000780c0ff */
[C---:B------:R-:W-:Y:S01]  /*1280*/  FMUL R35, R36.reuse, 0.35355338454246520996 ;  /* 0x3eb504f324237820 */ /* 0x040fe20000400000 */
[----:B------:R-:W-:Y:S01]  /*1290*/  FMUL R36, R36, 0.5 ;  /* 0x3f00000024247820 */ /* 0x000fe20000400000 */
[C---:B------:R-:W-:Y:S01]  /*12a0*/  FFMA R62, R37.reuse, R66, R62 ;  /* 0x00000042253e7223 */ /* 0x040fe2000000003e */
[----:B------:R-:W-:Y:S01]  /*12b0*/  FFMA R37, R37, R34, RZ ;  /* 0x0000002225257223 */ /* 0x000fe200000000ff */
[----:B-----5:R-:W-:-:S02]  /*12c0*/  FMUL R35, R60, R35 ;  /* 0x000000233c237220 */ /* 0x020fc40000400000 */
[----:B------:R-:W-:Y:S01]  /*12d0*/  R2UR UR14, R36 ;  /* 0x00000000240e72ca */ /* 0x000fe200000e0000 */
[----:B------:R-:W-:Y:S01]  /*12e0*/  FFMA R34, R37, R62, R34 ;  /* 0x0000003e25227223 */ /* 0x000fe20000000022 */
[----:B------:R-:W-:-:S04]  /*12f0*/  IMAD.MOV.U32 R62, RZ, RZ, R45 ;  /* 0x000000ffff3e7224 */ /* 0x000fc800078e002d */
[----:B------:R-:W-:-:S04]  /*1300*/  @P0 FADD R34, RZ, -R34 ;  /* 0x80000022ff220221 */ /* 0x000fc80000000000 */
[----:B------:R-:W-:-:S04]  /*1310*/  FMUL R35, R34, R35 ;  /* 0x0000002322237220 */ /* 0x000fc80000400000 */
[----:B------:R-:W-:Y:S01]  /*1320*/  FFMA R60, R18, R35, R63 ;  /* 0x00000023123c7223 */ /* 0x000fe2000000003f */
[----:B------:R-:W-:Y:S01]  /*1330*/  MOV R63, R49 ;  /* 0x00000031003f7202 */ /* 0x000fe20000000f00 */
[----:B------:R-:W-:Y:S06]  /*1340*/  @P1 BRA `(.L_x_6) ;  /* 0x00000004003c1947 */ /* 0x000fec0003800000 */
[----:B------:R-:W-:Y:S01]  /*1350*/  IMAD.MOV.U32 R63, RZ, RZ, RZ ;  /* 0x000000ffff3f7224 */ /* 0x000fe200078e00ff */
[----:B------:R-:W-:Y:S01]  /*1360*/  UMOV UR5, URZ ;  /* 0x000000ff00057c82 */ /* 0x000fe20008000000 */
[----:B------:R-:W-:-:S07]  /*1370*/  IMAD.MOV.U32 R65, RZ, RZ, RZ ;  /* 0x000000ffff417224 */ /* 0x000fce00078e00ff */
.L_x_7:
[----:B------:R-:W0:Y:S02]  /*1380*/  LDC.64 R34, c[0x4][RZ] ;  /* 0x01000000ff227b82 */ /* 0x000e240000000a00 */
[----:B0-----:R-:W-:-:S05]  /*1390*/  IMAD.WIDE.U32 R36, R65, 0x4, R34 ;  /* 0x0000000441247825 */ /* 0x001fca00078e0022 */
[----:B------:R-:W2:Y:S02]  /*13a0*/  LDG.E.CONSTANT R35, desc[UR10][R36.64] ;  /* 0x0000000a24237981 */ /* 0x000ea4000c1e9900 */
[----:B--2---:R-:W-:-:S03]  /*13b0*/  IMAD.WIDE.U32 R34, R35, R46, RZ ;  /* 0x0000002e23227225 */ /* 0x004fc600078e00ff */
[----:B------:R-:W-:Y:S01]  /*13c0*/  IADD3 R62, P0, PT, R34, R63, RZ ;  /* 0x0000003f223e7210 */ /* 0x000fe20007f1e0ff */
[C---:B------:R-:W-:Y:S02]  /*13d0*/  IMAD.SHL.U32 R34, R65.reuse, 0x4, RZ ;  /* 0x0000000441227824 */ /* 0x040fe400078e00ff */
[----:B------:R-:W-:Y:S01]  /*13e0*/  VIADD R65, R65, 0x1 ;  /* 0x0000000141417836 */ /* 0x000fe20000000000 */
        /* <DEDUP_REMOVED lines=10> */
[----:B------:R-:W-:Y:S02]  /*1490*/  @P0 MOV R54, R62 ;  /* 0x0000003e00360202 */ /* 0x000fe40000000f00 */
[----:B------:R-:W-:-:S13]  /*14a0*/  ISETP.EQ.AND P0, PT, R34, 0x14, PT ;  /* 0x000000142200780c */ /* 0x000fda0003f02270 */
[----:B------:R-:W-:Y:S01]  /*14b0*/  @P0 IMAD.MOV.U32 R55, RZ, RZ, R62 ;  /* 0x000000ffff370224 */ /* 0x000fe200078e003e */
[----:B------:R-:W-:-:S13]  /*14c0*/  ISETP.NE.AND P0, PT, R65, 0x6, PT ;  /* 0x000000064100780c */ /* 0x000fda0003f05270 */
[----:B------:R-:W-:Y:S05]  /*14d0*/  @P0 BRA `(.L_x_7) ;  /* 0xfffffffc00a80947 */ /* 0x000fea000383ffff */
[C---:B------:R-:W-:Y:S01]  /*14e0*/  ISETP.EQ.AND P0, PT, R48.reuse, -0x18, PT ;  /* 0xffffffe83000780c */ /* 0x040fe20003f02270 */
[----:B------:R-:W-:Y:S01]  /*14f0*/  BSSY.RECONVERGENT B1, `(.L_x_8) ;  /* 0x0000026000017945 */ /* 0x000fe20003800200 */
[C---:B------:R-:W-:Y:S02]  /*1500*/  ISETP.EQ.AND P1, PT, R48.reuse, -0xc, PT ;  /* 0xfffffff43000780c */ /* 0x040fe40003f22270 */
[C---:B------:R-:W-:Y:S02]  /*1510*/  ISETP.EQ.AND P2, PT, R48.reuse, -0x8, PT ;  /* 0xfffffff83000780c */ /* 0x040fe40003f42270 */
[----:B------:R-:W-:Y:S02]  /*1520*/  ISETP.EQ.AND P3, PT, R48, -0x4, PT ;  /* 0xfffffffc3000780c */ /* 0x000fe40003f62270 */
[----:B------:R-:W-:Y:S02]  /*1530*/  ISETP.NE.AND P6, PT, R44, RZ, PT ;  /* 0x000000ff2c00720c */ /* 0x000fe40003fc5270 */
[----:B------:R-:W-:-:S02]  /*1540*/  ISETP.EQ.AND P4, PT, R48, RZ, PT ;  /* 0x000000ff3000720c */ /* 0x000fc40003f82270 */
[C---:B------:R-:W-:Y:S01]  /*1550*/  ISETP.EQ.AND P5, PT, R48.reuse, 0x4, PT ;  /* 0x000000043000780c */ /* 0x040fe20003fa2270 */
[----:B------:R-:W-:Y:S01]  /*1560*/  @P0 IMAD.MOV.U32 R65, RZ, RZ, R50 ;  /* 0x000000ffff410224 */ /* 0x000fe200078e0032 */
[----:B------:R-:W-:-:S13]  /*1570*/  ISETP.EQ.AND P0, PT, R48, -0x14, PT ;  /* 0xffffffec3000780c */ /* 0x000fda0003f02270 */
[----:B------:R-:W-:Y:S02]  /*1580*/  @P0 IMAD.MOV.U32 R65, RZ, RZ, R51 ;  /* 0x000000ffff410224 */ /* 0x000fe400078e0033 */
[----:B------:R-:W-:Y:S01]  /*1590*/  @P0 IMAD.MOV.U32 R34, RZ, RZ, R50 ;  /* 0x000000ffff220224 */ /* 0x000fe200078e0032 */
[----:B------:R-:W-:-:S13]  /*15a0*/  ISETP.EQ.AND P0, PT, R48, -0x10, PT ;  /* 0xfffffff03000780c */ /* 0x000fda0003f02270 */
[----:B------:R-:W-:Y:S01]  /*15b0*/  @P0 IMAD.MOV.U32 R34, RZ, RZ, R51 ;  /* 0x000000ffff220224 */ /* 0x000fe200078e0033 */
[----:B------:R-:W-:Y:S01]  /*15c0*/  @P1 MOV R34, R52 ;  /* 0x0000003400221202 */ /* 0x000fe20000000f00 */
[----:B------:R-:W-:Y:S02]  /*15d0*/  @P0 IMAD.MOV.U32 R65, RZ, RZ, R52 ;  /* 0x000000ffff410224 */ /* 0x000fe400078e0034 */
[--C-:B------:R-:W-:Y:S02]  /*15e0*/  @P1 IMAD.MOV.U32 R65, RZ, RZ, R53.reuse ;  /* 0x000000ffff411224 */ /* 0x100fe400078e0035 */
[----:B------:R-:W-:Y:S02]  /*15f0*/  @P2 IMAD.MOV.U32 R34, RZ, RZ, R53 ;  /* 0x000000ffff222224 */ /* 0x000fe400078e0035 */
[--C-:B------:R-:W-:Y:S02]  /*1600*/  @P2 IMAD.MOV.U32 R65, RZ, RZ, R54.reuse ;  /* 0x000000ffff412224 */ /* 0x100fe400078e0036 */
[----:B------:R-:W-:-:S02]  /*1610*/  @P3 IMAD.MOV.U32 R34, RZ, RZ, R54 ;  /* 0x000000ffff223224 */ /* 0x000fc400078e0036 */
[--C-:B------:R-:W-:Y:S02]  /*1620*/  @P3 IMAD.MOV.U32 R65, RZ, RZ, R55.reuse ;  /* 0x000000ffff413224 */ /* 0x100fe400078e0037 */
[----:B------:R-:W-:Y:S01]  /*1630*/  @P4 IMAD.MOV.U32 R34, RZ, RZ, R55 ;  /* 0x000000ffff224224 */ /* 0x000fe200078e0037 */
[----:B------:R-:W-:Y:S01]  /*1640*/  @P5 MOV R34, R63 ;  /* 0x0000003f00225202 */ /* 0x000fe20000000f00 */
[----:B------:R-:W-:Y:S01]  /*1650*/  @P4 IMAD.MOV.U32 R65, RZ, RZ, R63 ;  /* 0x000000ffff414224 */ /* 0x000fe200078e003f */
[----:B------:R-:W-:Y:S06]  /*1660*/  @!P6 BRA `(.L_x_9) ;  /* 0x000000000038e947 */ /* 0x000fec0003800000 */
[----:B------:R-:W-:Y:S01]  /*1670*/  @P0 IMAD.MOV.U32 R36, RZ, RZ, R50 ;  /* 0x000000ffff240224 */ /* 0x000fe200078e0032 */
[----:B------:R-:W-:Y:S01]  /*1680*/  ISETP.EQ.AND P0, PT, R48, 0x8, PT ;  /* 0x000000083000780c */ /* 0x000fe20003f02270 */
[----:B------:R-:W-:Y:S01]  /*1690*/  @P1 IMAD.MOV.U32 R36, RZ, RZ, R51 ;  /* 0x000000ffff241224 */ /* 0x000fe200078e0033 */
[-C--:B------:R-:W-:Y:S01]  /*16a0*/  SHF.L.U32 R35, R34, R44.reuse, RZ ;  /* 0x0000002c22237219 */ /* 0x080fe200000006ff */
[----:B------:R-:W-:Y:S01]  /*16b0*/  @P2 IMAD.MOV.U32 R36, RZ, RZ, R52 ;  /* 0x000000ffff242224 */ /* 0x000fe200078e0034 */
[----:B------:R-:W-:Y:S01]  /*16c0*/  SHF.L.U32 R65, R65, R44, RZ ;  /* 0x0000002c41417219 */ /* 0x000fe200000006ff */
[----:B------:R-:W-:Y:S01]  /*16d0*/  @P3 IMAD.MOV.U32 R36, RZ, RZ, R53 ;  /* 0x000000ffff243224 */ /* 0x000fe200078e0035 */
[----:B------:R-:W-:Y:S01]  /*16e0*/  SHF.R.U32.HI R34, RZ, R47, R34 ;  /* 0x0000002fff227219 */ /* 0x000fe20000011622 */
[----:B------:R-:W-:Y:S02]  /*16f0*/  @P4 IMAD.MOV.U32 R36, RZ, RZ, R54 ;  /* 0x000000ffff244224 */ /* 0x000fe400078e0036 */
[----:B------:R-:W-:Y:S01]  /*1700*/  @P5 IMAD.MOV.U32 R36, RZ, RZ, R55 ;  /* 0x000000ffff245224 */ /* 0x000fe200078e0037 */
[----:B------:R-:W-:-:S03]  /*1710*/  IADD3 R65, PT, PT, R65, R34, RZ ;  /* 0x0000002241417210 */ /* 0x000fc60007ffe0ff */
[----:B------:R-:W-:-:S05]  /*1720*/  @P0 IMAD.MOV.U32 R36, RZ, RZ, R63 ;  /* 0x000000ffff240224 */ /* 0x000fca00078e003f */
[----:B------:R-:W-:-:S05]  /*1730*/  SHF.R.U32.HI R36, RZ, R47, R36 ;  /* 0x0000002fff247219 */ /* 0x000fca0000011624 */
[----:B------:R-:W-:-:S07]  /*1740*/  IMAD.IADD R34, R35, 0x1, R36 ;  /* 0x0000000123227824 */ /* 0x000fce00078e0224 */
.L_x_9:
[----:B------:R-:W-:Y:S05]  /*1750*/  BSYNC.RECONVERGENT B1 ;  /* 0x0000000000017941 */ /* 0x000fea0003800200 */
.L_x_8:
        /* <DEDUP_REMOVED lines=14> */
.L_x_6:
[----:B------:R-:W-:Y:S05]  /*1840*/  BSYNC.RECONVERGENT B0 ;  /* 0x0000000000007941 */ /* 0x000fea0003800200 */
.L_x_5:
[----:B------:R-:W-:Y:S01]  /*1850*/  FMUL R35, R63, R63 ;  /* 0x0000003f3f237220 */ /* 0x000fe20000400000 */
[C---:B------:R-:W-:Y:S01]  /*1860*/  LOP3.LUT R36, R62.reuse, 0x1, RZ, 0xc0, !PT ;  /* 0x000000013e247812 */ /* 0x040fe200078ec0ff */
[----:B------:R-:W-:Y:S02]  /*1870*/  VIADD R64, R62, 0x1 ;  /* 0x000000013e407836 */ /* 0x000fe40000000000 */
[----:B------:R-:W-:Y:S01]  /*1880*/  FMUL R65, R2, 0.63661974668502807617 ;  /* 0x3f22f98302417820 */ /* 0x000fe20000400000 */
[----:B------:R-:W-:Y:S01]  /*1890*/  FFMA R34, R35, R57, -0.0013887860113754868507 ;  /* 0xbab607ed23227423 */ /* 0x000fe20000000039 */
[----:B------:R-:W-:Y:S01]  /*18a0*/  ISETP.NE.U32.AND P0, PT, R36, 0x1, PT ;  /* 0x000000012400780c */ /* 0x000fe20003f05070 */
[----:B------:R-:W-:Y:S01]  /*18b0*/  FMUL R61, R61, UR14 ;  /* 0x0000000e3d3d7c20 */ /* 0x000fe20008400000 */
[----:B------:R-:W-:Y:S01]  /*18c0*/  FSETP.GE.AND P1, PT, |R2|, 105615, PT ;  /* 0x47ce47800200780b */ /* 0x000fe20003f26200 */
[----:B------:R-:W-:Y:S01]  /*18d0*/  BSSY.RECONVERGENT B0, `(.L_x_10) ;  /* 0x000005c000007945 */ /* 0x000fe20003800200 */
[----:B------:R-:W-:Y:S01]  /*18e0*/  FSEL R36, R34, -0.00019574658654164522886, P0 ;  /* 0xb94d415322247808 */ /* 0x000fe20000000000 */
[----:B------:R-:W0:Y:S01]  /*18f0*/  F2I.NTZ R65, R65 ;  /* 0x0000004100417305 */ /* 0x000e220000203100 */
[----:B------:R-:W-:-:S02]  /*1900*/  FSEL R62, R58, 0.041666727513074874878, !P0 ;  /* 0x3d2aaabb3a3e7808 */ /* 0x000fc40004000000 */
[----:B------:R-:W-:Y:S02]  /*1910*/  FSEL R34, R63, 1, !P0 ;  /* 0x3f8000003f227808 */ /* 0x000fe40004000000 */
[----:B------:R-:W-:Y:S01]  /*1920*/  FSEL R37, -R59, -0.4999999701976776123, !P0 ;  /* 0xbeffffff3b257808 */ /* 0x000fe20004000100 */
[C---:B------:R-:W-:Y:S01]  /*1930*/  FFMA R36, R35.reuse, R36, R62 ;  /* 0x0000002423247223 */ /* 0x040fe2000000003e */
[----:B------:R-:W-:Y:S01]  /*1940*/  LOP3.LUT P0, RZ, R64, 0x2, RZ, 0xc0, !PT ;  /* 0x0000000240ff7812 */ /* 0x000fe2000780c0ff */
[----:B------:R-:W-:Y:S02]  /*1950*/  IMAD.MOV.U32 R64, RZ, RZ, R11 ;  /* 0x000000ffff407224 */ /* 0x000fe400078e000b */
[C---:B------:R-:W-:Y:S01]  /*1960*/  FFMA R36, R35.reuse, R36, R37 ;  /* 0x0000002423247223 */ /* 0x040fe20000000025 */
[----:B------:R-:W-:-:S04]  /*1970*/  FFMA R35, R35, R34, RZ ;  /* 0x0000002223237223 */ /* 0x000fc800000000ff */
[----:B------:R-:W-:Y:S01]  /*1980*/  FFMA R34, R35, R36, R34 ;  /* 0x0000002423227223 */ /* 0x000fe20000000022 */
[----:B0-----:R-:W-:-:S04]  /*1990*/  SEL R62, R65, RZ, !P1 ;  /* 0x000000ff413e7207 */ /* 0x001fc80004800000 */
[----:B------:R-:W-:Y:S01]  /*19a0*/  @P0 FADD R34, RZ, -R34 ;  /* 0x80000022ff220221 */ /* 0x000fe20000000000 */
[----:B------:R-:W-:-:S03]  /*19b0*/  FSETP.EQ.OR P0, PT, |R2|, +INF , !P1 ;  /* 0x7f8000000200780b */ /* 0x000fc60004f02600 */
[----:B------:R-:W-:-:S10]  /*19c0*/  FMUL R63, R34, R61 ;  /* 0x0000003d223f7220 */ /* 0x000fd40000400000 */
[----:B------:R-:W-:Y:S05]  /*19d0*/  @P0 BRA `(.L_x_11) ;  /* 0x00000004002c0947 */ /* 0x000fea0003800000 */
[----:B------:R-:W-:Y:S01]  /*19e0*/  IMAD.MOV.U32 R61, RZ, RZ, RZ ;  /* 0x000000ffff3d7224 */ /* 0x000fe200078e00ff */
[----:B------:R-:W-:Y:S01]  /*19f0*/  UMOV UR5, URZ ;  /* 0x000000ff00057c82 */ /* 0x000fe20008000000 */
[----:B------:R-:W-:-:S07]  /*1a00*/  IMAD.MOV.U32 R65, RZ, RZ, RZ ;  /* 0x000000ffff417224 */ /* 0x000fce00078e00ff */
.L_x_12:
        /* <DEDUP_REMOVED lines=9> */
[----:B------:R-:W-:Y:S02]  /*1aa0*/  @P0 MOV R50, R62 ;  /* 0x0000003e00320202 */ /* 0x000fe40000000f00 */
        /* <DEDUP_REMOVED lines=22> */
[----:B------:R-:W-:Y:S01]  /*1c10*/  @P0 MOV R62, R51 ;  /* 0x00000033003e0202 */ /* 0x000fe20000000f00 */
[----:B------:R-:W-:Y:S01]  /*1c20*/  @P0 IMAD.MOV.U32 R34, RZ, RZ, R50 ;  /* 0x000000ffff220224 */ /* 0x000fe200078e0032 */
[----:B------:R-:W-:-:S13]  /*1c30*/  ISETP.EQ.AND P0, PT, R33, -0x10, PT ;  /* 0xfffffff02100780c */ /* 0x000fda0003f02270 */
[----:B------:R-:W-:Y:S02]  /*1c40*/  @P0 IMAD.MOV.U32 R34, RZ, RZ, R51 ;  /* 0x000000ffff220224 */ /* 0x000fe400078e0033 */
[--C-:B------:R-:W-:Y:S02]  /*1c50*/  @P0 IMAD.MOV.U32 R62, RZ, RZ, R52.reuse ;  /* 0x000000ffff3e0224 */ /* 0x100fe400078e0034 */
[----:B------:R-:W-:Y:S02]  /*1c60*/  @P1 IMAD.MOV.U32 R34, RZ, RZ, R52 ;  /* 0x000000ffff221224 */ /* 0x000fe400078e0034 */
[--C-:B------:R-:W-:Y:S02]  /*1c70*/  @P1 IMAD.MOV.U32 R62, RZ, RZ, R53.reuse ;  /* 0x000000ffff3e1224 */ /* 0x100fe400078e0035 */
[----:B------:R-:W-:Y:S01]  /*1c80*/  @P2 IMAD.MOV.U32 R34, RZ, RZ, R53 ;  /* 0x000000ffff222224 */ /* 0x000fe200078e0035 */
[----:B------:R-:W-:Y:S01]  /*1c90*/  @P3 MOV R34, R54 ;  /* 0x0000003600223202 */ /* 0x000fe20000000f00 */
        /* <DEDUP_REMOVED lines=9> */
[----:B------:R-:W-:Y:S01]  /*1d30*/  SHF.L.W.U32.HI R62, R34, R19, R62 ;  /* 0x00000013223e7219 */ /* 0x000fe20000010e3e */
[----:B------:R-:W-:Y:S01]  /*1d40*/  @P2 IMAD.MOV.U32 R35, RZ, RZ, R52 ;  /* 0x000000ffff232224 */ /* 0x000fe200078e0034 */
[----:B------:R-:W-:Y:S01]  /*1d50*/  @P3 MOV R35, R53 ;  /* 0x0000003500233202 */ /* 0x000fe20000000f00 */
[----:B------:R-:W-:Y:S02]  /*1d60*/  @P4 IMAD.MOV.U32 R35, RZ, RZ, R54 ;  /* 0x000000ffff234224 */ /* 0x000fe400078e0036 */
[----:B------:R-:W-:-:S06]  /*1d70*/  @P5 IMAD.MOV.U32 R35, RZ, RZ, R55 ;  /* 0x000000ffff235224 */ /* 0x000fcc00078e0037 */
[----:B------:R-:W-:-:S05]  /*1d80*/  @P0 IMAD.MOV.U32 R35, RZ, RZ, R61 ;  /* 0x000000ffff230224 */ /* 0x000fca00078e003d */
[----:B------:R-:W-:-:S07]  /*1d90*/  SHF.L.W.U32.HI R34, R35, R19, R34 ;  /* 0x0000001323227219 */ /* 0x000fce0000010e22 */
.L_x_14:
[----:B------:R-:W-:Y:S05]  /*1da0*/  BSYNC.RECONVERGENT B1 ;  /* 0x0000000000017941 */ /* 0x000fea0003800200 */
.L_x_13:
        /* <DEDUP_REMOVED lines=14> */
.L_x_11:
[----:B------:R-:W-:Y:S05]  /*1e90*/  BSYNC.RECONVERGENT B0 ;  /* 0x0000000000007941 */ /* 0x000fea0003800200 */
.L_x_10:
[----:B------:R-:W-:Y:S01]  /*1ea0*/  UIMAD.WIDE UR8, UR13, 0x4, UR8 ;  /* 0x000000040d0878a5 */ /* 0x000fe2000f8e0208 */
[----:B------:R-:W-:-:S05]  /*1eb0*/  ISETP.NE.AND P1, PT, R56, RZ, PT ;  /* 0x000000ff3800720c */ /* 0x000fca0003f25270 */
[----:B------:R-:W-:Y:S02]  /*1ec0*/  IMAD.U32 R34, RZ, RZ, UR8 ;  /* 0x00000008ff227e24 */ /* 0x000fe4000f8e00ff */
[----:B------:R-:W-:-:S05]  /*1ed0*/  IMAD.U32 R35, RZ, RZ, UR9 ;  /* 0x00000009ff237e24 */ /* 0x000fca000f8e00ff */
[----:B------:R0:W5:Y:S01]  /*1ee0*/  LDG.E.CONSTANT R61, desc[UR10][R34.64] ;  /* 0x0000000a223d7981 */ /* 0x000162000c1e9900 */
[----:B------:R-:W-:Y:S01]  /*1ef0*/  LOP3.LUT R36, R62, 0x1, RZ, 0xc0, !PT ;  /* 0x000000013e247812 */ /* 0x000fe200078ec0ff */
[----:B------:R-:W-:Y:S01]  /*1f00*/  FMUL R37, R64, R64 ;  /* 0x0000004040257220 */ /* 0x000fe20000400000 */
[----:B------:R-:W-:Y:S01]  /*1f10*/  VIADD R62, R62, 0x1 ;  /* 0x000000013e3e7836 */ /* 0x000fe20000000000 */
[----:B------:R-:W-:Y:S01]  /*1f20*/  BSSY.RECONVERGENT B0, `(.L_x_15) ;  /* 0x0000060000007945 */ /* 0x000fe20003800200 */
[----:B------:R-:W-:Y:S01]  /*1f30*/  ISETP.NE.U32.AND P0, PT, R36, 0x1, PT ;  /* 0x000000012400780c */ /* 0x000fe20003f05070 */
[----:B------:R-:W-:-:S03]  /*1f40*/  FFMA R36, R37, R57, -0.0013887860113754868507 ;  /* 0xbab607ed25247423 */ /* 0x000fc60000000039 */
[----:B------:R-:W-:Y:S02]  /*1f50*/  FSEL R68, R58, 0.041666727513074874878, !P0 ;  /* 0x3d2aaabb3a447808 */ /* 0x000fe40004000000 */
[----:B------:R-:W-:Y:S02]  /*1f60*/  FSEL R66, R36, -0.00019574658654164522886, P0 ;  /* 0xb94d415324427808 */ /* 0x000fe40000000000 */
[----:B------:R-:W-:Y:S02]  /*1f70*/  FSEL R36, R64, 1, !P0 ;  /* 0x3f80000040247808 */ /* 0x000fe40004000000 */
[----:B------:R-:W-:Y:S01]  /*1f80*/  FSEL R65, -R59, -0.4999999701976776123, !P0 ;  /* 0xbeffffff3b417808 */ /* 0x000fe20004000100 */
[C---:B------:R-:W-:Y:S01]  /*1f90*/  FFMA R66, R37.reuse, R66, R68 ;  /* 0x0000004225427223 */ /* 0x040fe20000000044 */
[----:B------:R-:W-:Y:S02]  /*1fa0*/  LOP3.LUT P0, RZ, R62, 0x2, RZ, 0xc0, !PT ;  /* 0x000000023eff7812 */ /* 0x000fe4000780c0ff */
[----:B------:R-:W-:Y:S01]  /*1fb0*/  MOV R62, R45 ;  /* 0x0000002d003e7202 */ /* 0x000fe20000000f00 */
[C---:B------:R-:W-:Y:S01]  /*1fc0*/  FFMA R65, R37.reuse, R66, R65 ;  /* 0x0000004225417223 */ /* 0x040fe20000000041 */
[----:B------:R-:W-:-:S04]  /*1fd0*/  FFMA R37, R37, R36, RZ ;  /* 0x0000002425257223 */ /* 0x000fc800000000ff */
[----:B------:R-:W-:-:S05]  /*1fe0*/  FFMA R36, R37, R65, R36 ;  /* 0x0000004125247223 */ /* 0x000fca0000000024 */
[----:B------:R-:W-:-:S04]  /*1ff0*/  @P0 FADD R36, RZ, -R36 ;  /* 0x80000024ff240221 */ /* 0x000fc80000000000 */
[----:B------:R-:W-:Y:S01]  /*2000*/  FFMA R60, R63, R36, R60 ;  /* 0x000000243f3c7223 */ /* 0x000fe2000000003c */
[----:B------:R-:W-:Y:S01]  /*2010*/  IMAD.MOV.U32 R63, RZ, RZ, R49 ;  /* 0x000000ffff3f7224 */ /* 0x000fe200078e0031 */
[----:B0-----:R-:W-:Y:S06]  /*2020*/  @P1 BRA `(.L_x_16) ;  /* 0x00000004003c1947 */ /* 0x001fec0003800000 */
[----:B------:R-:W-:Y:S01]  /*2030*/  IMAD.MOV.U32 R63, RZ, RZ, RZ ;  /* 0x000000ffff3f7224 */ /* 0x000fe200078e00ff */
[----:B------:R-:W-:Y:S01]  /*2040*/  UMOV UR5, URZ ;  /* 0x000000ff00057c82 */ /* 0x000fe20008000000 */
[----:B------:R-:W-:-:S07]  /*2050*/  IMAD.MOV.U32 R65, RZ, RZ, RZ ;  /* 0x000000ffff417224 */ /* 0x000fce00078e00ff */
.L_x_17:
        /* <DEDUP_REMOVED lines=42> */
[--C-:B------:R-:W-:Y:S01]  /*2300*/  @P3 IMAD.MOV.U32 R65, RZ, RZ, R55.reuse ;  /* 0x000000ffff413224 */ /* 0x100fe200078e0037 */
[----:B------:R-:W-:Y:S01]  /*2310*/  @P4 MOV R65, R63 ;  /* 0x0000003f00414202 */ /* 0x000fe20000000f00 */
[----:B------:R-:W-:Y:S02]  /*2320*/  @P4 IMAD.MOV.U32 R34, RZ, RZ, R55 ;  /* 0x000000ffff224224 */ /* 0x000fe400078e0037 */
        /* <DEDUP_REMOVED lines=11> */
[----:B------:R-:W-:-:S02]  /*23e0*/  @P5 IMAD.MOV.U32 R36, RZ, RZ, R55 ;  /* 0x000000ffff245224 */ /* 0x000fc400078e0037 */
[----:B------:R-:W-:Y:S02]  /*23f0*/  IMAD.IADD R65, R65, 0x1, R34 ;  /* 0x0000000141417824 */ /* 0x000fe400078e0222 */
[----:B------:R-:W-:-:S04]  /*2400*/  @P0 MOV R36, R63 ;  /* 0x0000003f00240202 */ /* 0x000fc80000000f00 */
[----:B------:R-:W-:-:S05]  /*2410*/  SHF.R.U32.HI R36, RZ, R47, R36 ;  /* 0x0000002fff247219 */ /* 0x000fca0000011624 */
[----:B------:R-:W-:-:S07]  /*2420*/  IMAD.IADD R34, R35, 0x1, R36 ;  /* 0x0000000123227824 */ /* 0x000fce00078e0224 */
.L_x_19:
[----:B------:R-:W-:Y:S05]  /*2430*/  BSYNC.RECONVERGENT B1 ;  /* 0x0000000000017941 */ /* 0x000fea0003800200 */
.L_x_18:
        /* <DEDUP_REMOVED lines=14> */
.L_x_16:
[----:B------:R-:W-:Y:S05]  /*2520*/  BSYNC.RECONVERGENT B0 ;  /* 0x0000000000007941 */ /* 0x000fea0003800200 */
.L_x_15:
[----:B------:R-:W-:Y:S01]  /*2530*/  FMUL R35, R63, R63 ;  /* 0x0000003f3f237220 */ /* 0x000fe20000400000 */
[C---:B------:R-:W-:Y:S01]  /*2540*/  LOP3.LUT R36, R62.reuse, 0x1, RZ, 0xc0, !PT ;  /* 0x000000013e247812 */ /* 0x040fe200078ec0ff */
[----:B------:R-:W-:Y:S02]  /*2550*/  VIADD R64, R62, 0x1 ;  /* 0x000000013e407836 */ /* 0x000fe40000000000 */
[----:B------:R-:W-:Y:S01]  /*2560*/  FMUL R65, R3, 0.63661974668502807617 ;  /* 0x3f22f98303417820 */ /* 0x000fe20000400000 */
[----:B------:R-:W-:Y:S01]  /*2570*/  FFMA R34, R35, R57, -0.0013887860113754868507 ;  /* 0xbab607ed23227423 */ /* 0x000fe20000000039 */
[----:B------:R-:W-:Y:S01]  /*2580*/  ISETP.NE.U32.AND P0, PT, R36, 0x1, PT ;  /* 0x000000012400780c */ /* 0x000fe20003f05070 */
[----:B-----5:R-:W-:Y:S01]  /*2590*/  FMUL R61, R61, UR14 ;  /* 0x0000000e3d3d7c20 */ /* 0x020fe20008400000 */
[----:B------:R-:W-:Y:S02]  /*25a0*/  BSSY.RECONVERGENT B0, `(.L_x_20) ;  /* 0x000005e000007945 */ /* 0x000fe40003800200 */
[----:B------:R-:W-:Y:S01]  /*25b0*/  FSEL R36, R34, -0.00019574658654164522886, P0 ;  /* 0xb94d415322247808 */ /* 0x000fe20000000000 */
[----:B------:R-:W0:Y:S01]  /*25c0*/  F2I.NTZ R65, R65 ;  /* 0x0000004100417305 */ /* 0x000e220000203100 */
[----:B------:R-:W-:-:S02]  /*25d0*/  FSEL R62, R58, 0.041666727513074874878, !P0 ;  /* 0x3d2aaabb3a3e7808 */ /* 0x000fc40004000000 */
[----:B------:R-:W-:Y:S02]  /*25e0*/  FSEL R34, R63, 1, !P0 ;  /* 0x3f8000003f227808 */ /* 0x000fe40004000000 */
[----:B------:R-:W-:Y:S01]  /*25f0*/  FSEL R37, -R59, -0.4999999701976776123, !P0 ;  /* 0xbeffffff3b257808 */ /* 0x000fe20004000100 */
[----:B------:R-:W-:Y:S01]  /*2600*/  FFMA R36, R35, R36, R62 ;  /* 0x0000002423247223 */ /* 0x000fe2000000003e */
[----:B------:R-:W-:-:S03]  /*2610*/  LOP3.LUT P0, RZ, R64, 0x2, RZ, 0xc0, !PT ;  /* 0x0000000240ff7812 */ /* 0x000fc6000780c0ff */
[C---:B------:R-:W-:Y:S01]  /*2620*/  FFMA R36, R35.reuse, R36, R37 ;  /* 0x0000002423247223 */ /* 0x040fe20000000025 */
[----:B------:R-:W-:-:S04]  /*2630*/  FFMA R35, R35, R34, RZ ;  /* 0x0000002223237223 */ /* 0x000fc800000000ff */
[----:B------:R-:W-:Y:S01]  /*2640*/  FFMA R34, R35, R36, R34 ;  /* 0x0000002423227223 */ /* 0x000fe20000000022 */
[----:B------:R-:W-:-:S04]  /*2650*/  FMUL R35, RZ, R3 ;  /* 0x00000003ff237220 */ /* 0x000fc80000400000 */
[----:B------:R-:W-:Y:S01]  /*2660*/  @P0 FADD R34, RZ, -R34 ;  /* 0x80000022ff220221 */ /* 0x000fe20000000000 */
[----:B------:R-:W-:-:S03]  /*2670*/  FSETP.GE.AND P0, PT, |R3|, 105615, PT ;  /* 0x47ce47800300780b */ /* 0x000fc60003f06200 */
[----:B------:R-:W-:Y:S01]  /*2680*/  FMUL R63, R34, R61 ;  /* 0x0000003d223f7220 */ /* 0x000fe20000400000 */
[----:B------:R-:W-:Y:S02]  /*2690*/  FSEL R62, R12, R35, !P0 ;  /* 0x000000230c3e7208 */ /* 0x000fe40004000000 */
[----:B0-----:R-:W-:Y:S02]  /*26a0*/  SEL R64, R65, RZ, !P0 ;  /* 0x000000ff41407207 */ /* 0x001fe40004000000 */
[----:B------:R-:W-:-:S13]  /*26b0*/  FSETP.EQ.OR P0, PT, |R3|, +INF , !P0 ;  /* 0x7f8000000300780b */ /* 0x000fda0004702600 */
[----:B------:R-:W-:Y:S05]  /*26c0*/  @P0 BRA `(.L_x_21) ;  /* 0x00000004002c0947 */ /* 0x000fea0003800000 */
[----:B------:R-:W-:Y:S01]  /*26d0*/  IMAD.MOV.U32 R61, RZ, RZ, RZ ;  /* 0x000000ffff3d7224 */ /* 0x000fe200078e00ff */
[----:B------:R-:W-:Y:S01]  /*26e0*/  UMOV UR5, URZ ;  /* 0x000000ff00057c82 */ /* 0x000fe20008000000 */
[----:B------:R-:W-:-:S07]  /*26f0*/  IMAD.MOV.U32 R65, RZ, RZ, RZ ;  /* 0x000000ffff417224 */ /* 0x000fce00078e00ff */
.L_x_22:
        /* <DEDUP_REMOVED lines=57> */
.L_x_24:
[----:B------:R-:W-:Y:S05]  /*2a90*/  BSYNC.RECONVERGENT B1 ;  /* 0x0000000000017941 */ /* 0x000fea0003800200 */
.L_x_23:
        /* <DEDUP_REMOVED lines=14> */
.L_x_21:
[----:B------:R-:W-:Y:S05]  /*2b80*/  BSYNC.RECONVERGENT B0 ;  /* 0x0000000000007941 */ /* 0x000fea0003800200 */
.L_x_20:
        /* <DEDUP_REMOVED lines=28> */
.L_x_27:
        /* <DEDUP_REMOVED lines=61> */
.L_x_29:
[----:B------:R-:W-:Y:S05]  /*3120*/  BSYNC.RECONVERGENT B1 ;  /* 0x0000000000017941 */ /* 0x000fea0003800200 */
.L_x_28:
        /* <DEDUP_REMOVED lines=14> */
.L_x_26:
[----:B------:R-:W-:Y:S05]  /*3210*/  BSYNC.RECONVERGENT B0 ;  /* 0x0000000000007941 */ /* 0x000fea0003800200 */
.L_x_25:
[----:B------:R-:W-:Y:S01]  /*3220*/  FMUL R35, R63, R63 ;  /* 0x0000003f3f237220 */ /* 0x000fe20000400000 */
[C---:B------:R-:W-:Y:S01]  /*3230*/  LOP3.LUT R36, R62.reuse, 0x1, RZ, 0xc0, !PT ;  /* 0x000000013e247812 */ /* 0x040fe200078ec0ff */
[----:B------:R-:W-:Y:S02]  /*3240*/  VIADD R64, R62, 0x1 ;  /* 0x000000013e407836 */ /* 0x000fe40000000000 */
[----:B------:R-:W-:Y:S01]  /*3250*/  FMUL R65, R5, 0.63661974668502807617 ;  /* 0x3f22f98305417820 */ /* 0x000fe20000400000 */
[----:B------:R-:W-:Y:S01]  /*3260*/  FFMA R34, R35, R57, -0.0013887860113754868507 ;  /* 0xbab607ed23227423 */ /* 0x000fe20000000039 */
[----:B------:R-:W-:Y:S01]  /*3270*/  ISETP.NE.U32.AND P0, PT, R36, 0x1, PT ;  /* 0x000000012400780c */ /* 0x000fe20003f05070 */
[----:B-----5:R-:W-:Y:S01]  /*3280*/  FMUL R61, R61, UR14 ;  /* 0x0000000e3d3d7c20 */ /* 0x020fe20008400000 */
        /* <DEDUP_REMOVED lines=21> */
.L_x_32:
[----:B------:R-:W0:Y:S02]  /*33e0*/  LDC.64 R34, c[0x4][RZ] ;  /* 0x01000000ff227b82 */ /* 0x000e240000000a00 */
[----:B0-----:R-:W-:-:S05]  /*33f0*/  IMAD.WIDE.U32 R36, R65, 0x4, R34 ;  /* 0x0000000441247825 */ /* 0x001fca00078e0022 */
[----:B------:R-:W2:Y:S02]  /*3400*/  LDG.E.CONSTANT R34, desc[UR10][R36.64] ;  /* 0x0000000a24227981 */ /* 0x000ea4000c1e9900 */
[----:B--2---:R-:W-:-:S03]  /*3410*/  IMAD.WIDE.U32 R34, R34, R29, RZ ;  /* 0x0000001d22227225 */ /* 0x004fc600078e00ff */
[----:B------:R-:W-:Y:S02]  /*3420*/  IADD3 R62, P0, PT, R34, R61, RZ ;  /* 0x0000003d223e7210 */ /* 0x000fe40007f1e0ff */
[C---:B------:R-:W-:Y:S01]  /*3430*/  SHF.L.U32 R34, R65.reuse, 0x2, RZ ;  /* 0x0000000241227819 */ /* 0x040fe200000006ff */
        /* <DEDUP_REMOVED lines=20> */
[C---:B------:R-:W-:Y:S02]  /*3580*/  ISETP.EQ.AND P3, PT, R40.reuse, -0x4, PT ;  /* 0xfffffffc2800780c */ /* 0x040fe40003f62270 */
        /* <DEDUP_REMOVED lines=25> */
[----:B------:R-:W-:Y:S01]  /*3720*/  SHF.L.W.U32.HI R62, R34, R25, R62 ;  /* 0x00000019223e7219 */ /* 0x000fe20000010e3e */
[----:B------:R-:W-:Y:S02]  /*3730*/  @P4 IMAD.MOV.U32 R35, RZ, RZ, R54 ;  /* 0x000000ffff234224 */ /* 0x000fe400078e0036 */
[----:B------:R-:W-:-:S06]  /*3740*/  @P5 IMAD.MOV.U32 R35, RZ, RZ, R55 ;  /* 0x000000ffff235224 */ /* 0x000fcc00078e0037 */
[----:B------:R-:W-:-:S05]  /*3750*/  @P0 IMAD.MOV.U32 R35, RZ, RZ, R61 ;  /* 0x000000ffff230224 */ /* 0x000fca00078e003d */
[----:B------:R-:W-:-:S07]  /*3760*/  SHF.L.W.U32.HI R34, R35, R25, R34 ;  /* 0x0000001923227219 */ /* 0x000fce0000010e22 */
.L_x_34:
[----:B------:R-:W-:Y:S05]  /*3770*/  BSYNC.RECONVERGENT B1 ;  /* 0x0000000000017941 */ /* 0x000fea0003800200 */
.L_x_33:
        /* <DEDUP_REMOVED lines=14> */
.L_x_31:
[----:B------:R-:W-:Y:S05]  /*3860*/  BSYNC.RECONVERGENT B0 ;  /* 0x0000000000007941 */ /* 0x000fea0003800200 */
.L_x_30:
[----:B------:R-:W-:Y:S01]  /*3870*/  UIMAD.WIDE UR8, UR13, 0x4, UR8 ;  /* 0x000000040d0878a5 */ /* 0x000fe2000f8e0208 */
[----:B------:R-:W-:-:S05]  /*3880*/  ISETP.NE.AND P1, PT, R56, RZ, PT ;  /* 0x000000ff3800720c */ /* 0x000fca0003f25270 */
[----:B------:R-:W-:Y:S02]  /*3890*/  IMAD.U32 R34, RZ, RZ, UR8 ;  /* 0x00000008ff227e24 */ /* 0x000fe4000f8e00ff */
[----:B------:R-:W-:-:S05]  /*38a0*/  IMAD.U32 R35, RZ, RZ, UR9 ;  /* 0x00000009ff237e24 */ /* 0x000fca000f8e00ff */
[----:B------:R0:W5:Y:S01]  /*38b0*/  LDG.E.CONSTANT R61, desc[UR10][R34.64] ;  /* 0x0000000a223d7981 */ /* 0x000162000c1e9900 */
[----:B------:R-:W-:Y:S01]  /*38c0*/  LOP3.LUT R36, R62, 0x1, RZ, 0xc0, !PT ;  /* 0x000000013e247812 */ /* 0x000fe200078ec0ff */
[----:B------:R-:W-:Y:S01]  /*38d0*/  FMUL R37, R64, R64 ;  /* 0x0000004040257220 */ /* 0x000fe20000400000 */
[----:B------:R-:W-:Y:S01]  /*38e0*/  IADD3 R62, PT, PT, R62, 0x1, RZ ;  /* 0x000000013e3e7810 */ /* 0x000fe20007ffe0ff */
        /* <DEDUP_REMOVED lines=8> */
[----:B------:R-:W-:Y:S01]  /*3970*/  LOP3.LUT P0, RZ, R62, 0x2, RZ, 0xc0, !PT ;  /* 0x000000023eff7812 */ /* 0x000fe2000780c0ff */
[----:B------:R-:W-:Y:S02]  /*3980*/  IMAD.MOV.U32 R62, RZ, RZ, R45 ;  /* 0x000000ffff3e7224 */ /* 0x000fe400078e002d */
        /* <DEDUP_REMOVED lines=10> */
.L_x_37:
        /* <DEDUP_REMOVED lines=35> */
[----:B------:R-:W-:Y:S01]  /*3c60*/  @P0 MOV R34, R51 ;  /* 0x0000003300220202 */ /* 0x000fe20000000f00 */
[--C-:B------:R-:W-:Y:S02]  /*3c70*/  @P0 IMAD.MOV.U32 R65, RZ, RZ, R52.reuse ;  /* 0x000000ffff410224 */ /* 0x100fe400078e0034 */
        /* <DEDUP_REMOVED lines=18> */
[----:B------:R-:W-:Y:S01]  /*3da0*/  @P4 IMAD.MOV.U32 R36, RZ, RZ, R54 ;  /* 0x000000ffff244224 */ /* 0x000fe200078e0036 */
[----:B------:R-:W-:-:S03]  /*3db0*/  @P5 MOV R36, R55 ;  /* 0x0000003700245202 */ /* 0x000fc60000000f00 */
[----:B------:R-:W-:Y:S02]  /*3dc0*/  IMAD.IADD R65, R65, 0x1, R34 ;  /* 0x0000000141417824 */ /* 0x000fe400078e0222 */
[----:B------:R-:W-:-:S05]  /*3dd0*/  @P0 IMAD.MOV.U32 R36, RZ, RZ, R63 ;  /* 0x000000ffff240224 */ /* 0x000fca00078e003f */
[----:B------:R-:W-:-:S05]  /*3de0*/  SHF.R.U32.HI R36, RZ, R47, R36 ;  /* 0x0000002fff247219 */ /* 0x000fca0000011624 */
[----:B------:R-:W-:-:S07]  /*3df0*/  IMAD.IADD R34, R35, 0x1, R36 ;  /* 0x0000000123227824 */ /* 0x000fce00078e0224 */
.L_x_39:
[----:B------:R-:W-:Y:S05]  /*3e00*/  BSYNC.RECONVERGENT B1 ;  /* 0x0000000000017941 */ /* 0x000fea0003800200 */
.L_x_38:
        /* <DEDUP_REMOVED lines=14> */
.L_x_36:
[----:B------:R-:W-:Y:S05]  /*3ef0*/  BSYNC.RECONVERGENT B0 ;  /* 0x0000000000007941 */ /* 0x000fea0003800200 */
.L_x_35:
        /* <DEDUP_REMOVED lines=26> */
[----:B------:R-:W-:Y:S01]  /*40a0*/  MOV R65, RZ ;  /* 0x000000ff00417202 */ /* 0x000fe20000000f00 */
[----:B------:R-:W-:-:S06]  /*40b0*/  UMOV UR5, URZ ;  /* 0x000000ff00057c82 */ /* 0x000fcc0008000000 */
.L_x_42:
[----:B------:R-:W0:Y:S02]  /*40c0*/  LDC.64 R34, c[0x4][RZ] ;  /* 0x01000000ff227b82 */ /* 0x000e240000000a00 */
[----:B0-----:R-:W-:-:S05]  /*40d0*/  IMAD.WIDE.U32 R36, R65, 0x4, R34 ;  /* 0x0000000441247825 */ /* 0x001fca00078e0022 */
[----:B------:R-:W2:Y:S02]  /*40e0*/  LDG.E.CONSTANT R35, desc[UR10][R36.64] ;  /* 0x0000000a24237981 */ /* 0x000ea4000c1e9900 */
[----:B--2---:R-:W-:-:S03]  /*40f0*/  IMAD.WIDE.U32 R34, R35, R24, RZ ;  /* 0x0000001823227225 */ /* 0x004fc600078e00ff */
[----:B------:R-:W-:Y:S01]  /*4100*/  IADD3 R62, P0, PT, R34, R61, RZ ;  /* 0x0000003d223e7210 */ /* 0x000fe20007f1e0ff */
[C---:B------:R-:W-:Y:S01]  /*4110*/  IMAD.SHL.U32 R34, R65.reuse, 0x4, RZ ;  /* 0x0000000441227824 */ /* 0x040fe200078e00ff */
[----:B------:R-:W-:Y:S02]  /*4120*/  IADD3 R65, PT, PT, R65, 0x1, RZ ;  /* 0x0000000141417810 */ /* 0x000fe40007ffe0ff */
        /* <DEDUP_REMOVED lines=43> */
[----:B------:R-:W-:Y:S01]  /*43e0*/  SHF.L.W.U32.HI R62, R34, R21, R62 ;  /* 0x00000015223e7219 */ /* 0x000fe20000010e3e */
[----:B------:R-:W-:Y:S02]  /*43f0*/  @P2 IMAD.MOV.U32 R35, RZ, RZ, R52 ;  /* 0x000000ffff232224 */ /* 0x000fe400078e0034 */
[----:B------:R-:W-:Y:S02]  /*4400*/  @P3 IMAD.MOV.U32 R35, RZ, RZ, R53 ;  /* 0x000000ffff233224 */ /* 0x000fe400078e0035 */
[----:B------:R-:W-:Y:S01]  /*4410*/  @P4 IMAD.MOV.U32 R35, RZ, RZ, R54 ;  /* 0x000000ffff234224 */ /* 0x000fe200078e0036 */
[----:B------:R-:W-:-:S05]  /*4420*/  @P5 MOV R35, R55 ;  /* 0x0000003700235202 */ /* 0x000fca0000000f00 */
[----:B------:R-:W-:-:S05]  /*4430*/  @P0 IMAD.MOV.U32 R35, RZ, RZ, R61 ;  /* 0x000000ffff230224 */ /* 0x000fca00078e003d */
[----:B------:R-:W-:-:S07]  /*4440*/  SHF.L.W.U32.HI R34, R35, R21, R34 ;  /* 0x0000001523227219 */ /* 0x000fce0000010e22 */
.L_x_44:
[----:B------:R-:W-:Y:S05]  /*4450*/  BSYNC.RECONVERGENT B1 ;  /* 0x0000000000017941 */ /* 0x000fea0003800200 */
.L_x_43:
        /* <DEDUP_REMOVED lines=14> */
.L_x_41:
[----:B------:R-:W-:Y:S05]  /*4540*/  BSYNC.RECONVERGENT B0 ;  /* 0x0000000000007941 */ /* 0x000fea0003800200 */
.L_x_40:
        /* <DEDUP_REMOVED lines=23> */
[----:B------:R-:W-:Y:S01]  /*46c0*/  MOV R63, R49 ;  /* 0x00000031003f7202 */ /* 0x000fe20000000f00 */
[----:B0-----:R-:W-:Y:S06]  /*46d0*/  @P1 BRA `(.L_x_46) ;  /* 0x00000004003c1947 */ /* 0x001fec0003800000 */
[----:B------:R-:W-:Y:S01]  /*46e0*/  IMAD.MOV.U32 R63, RZ, RZ, RZ ;  /* 0x000000ffff3f7224 */ /* 0x000fe200078e00ff */
[----:B------:R-:W-:Y:S01]  /*46f0*/  UMOV UR5, URZ ;  /* 0x000000ff00057c82 */ /* 0x000fe20008000000 */
[----:B------:R-:W-:-:S07]  /*4700*/  IMAD.MOV.U32 R65, RZ, RZ, RZ ;  /* 0x000000ffff417224 */ /* 0x000fce00078e00ff */
.L_x_47:
        /* <DEDUP_REMOVED lines=40> */
[--C-:B------:R-:W-:Y:S01]  /*4990*/  @P2 IMAD.MOV.U32 R65, RZ, RZ, R54.reuse ;  /* 0x000000ffff412224 */ /* 0x100fe200078e0036 */
[----:B------:R-:W-:Y:S01]  /*49a0*/  @P3 MOV R65, R55 ;  /* 0x0000003700413202 */ /* 0x000fe20000000f00 */
[----:B------:R-:W-:-:S02]  /*49b0*/  @P3 IMAD.MOV.U32 R34, RZ, RZ, R54 ;  /* 0x000000ffff223224 */ /* 0x000fc400078e0036 */
[----:B------:R-:W-:Y:S02]  /*49c0*/  @P4 IMAD.MOV.U32 R34, RZ, RZ, R55 ;  /* 0x000000ffff224224 */ /* 0x000fe400078e0037 */
        /* <DEDUP_REMOVED lines=8> */
[----:B------:R-:W-:Y:S01]  /*4a50*/  @P3 MOV R36, R53 ;  /* 0x0000003500243202 */ /* 0x000fe20000000f00 */
        /* <DEDUP_REMOVED lines=8> */
.L_x_49:
[----:B------:R-:W-:Y:S05]  /*4ae0*/  BSYNC.RECONVERGENT B1 ;  /* 0x0000000000017941 */ /* 0x000fea0003800200 */
.L_x_48:
        /* <DEDUP_REMOVED lines=14> */
.L_x_46:
[----:B------:R-:W-:Y:S05]  /*4bd0*/  BSYNC.RECONVERGENT B0 ;  /* 0x0000000000007941 */ /* 0x000fea0003800200 */
.L_x_45:
[----:B------:R-:W-:Y:S01]  /*4be0*/  FMUL R35, R63, R63 ;  /* 0x0000003f3f237220 */ /* 0x000fe20000400000 */
[C---:B------:R-:W-:Y:S01]  /*4bf0*/  LOP3.LUT R36, R62.reuse, 0x1, RZ, 0xc0, !PT ;  /* 0x000000013e247812 */ /* 0x040fe200078ec0ff */
[----:B-----5:R-:W-:Y:S01]  /*4c00*/  FMUL R61, R61, UR14 ;  /* 0x0000000e3d3d7c20 */ /* 0x020fe20008400000 */
[----:B------:R-:W-:Y:S01]  /*4c10*/  IADD3 R64, PT, PT, R62, 0x1, RZ ;  /* 0x000000013e407810 */ /* 0x000fe20007ffe0ff */
[----:B------:R-:W-:Y:S01]  /*4c20*/  FFMA R34, R35, R57, -0.0013887860113754868507 ;  /* 0xbab607ed23227423 */ /* 0x000fe20000000039 */
[----:B------:R-:W-:Y:S01]  /*4c30*/  ISETP.NE.U32.AND P0, PT, R36, 0x1, PT ;  /* 0x000000012400780c */ /* 0x000fe20003f05070 */
[----:B------:R-:W-:Y:S03]  /*4c40*/  BSSY.RECONVERGENT B0, `(.L_x_50) ;  /* 0x000005f000007945 */ /* 0x000fe60003800200 */
[----:B------:R-:W-:Y:S02]  /*4c50*/  FSEL R36, R34, -0.00019574658654164522886, P0 ;  /* 0xb94d415322247808 */ /* 0x000fe40000000000 */
[----:B------:R-:W-:-:S02]  /*4c60*/  FSEL R62, R58, 0.041666727513074874878, !P0 ;  /* 0x3d2aaabb3a3e7808 */ /* 0x000fc40004000000 */
[----:B------:R-:W-:Y:S02]  /*4c70*/  FSEL R34, R63, 1, !P0 ;  /* 0x3f8000003f227808 */ /* 0x000fe40004000000 */
[----:B------:R-:W-:Y:S01]  /*4c80*/  FSEL R37, -R59, -0.4999999701976776123, !P0 ;  /* 0xbeffffff3b257808 */ /* 0x000fe20004000100 */
[C---:B------:R-:W-:Y:S01]  /*4c90*/  FFMA R36, R35.reuse, R36, R62 ;  /* 0x0000002423247223 */ /* 0x040fe2000000003e */
[----:B------:R-:W-:Y:S01]  /*4ca0*/  FMUL R62, R6, 0.63661974668502807617 ;  /* 0x3f22f983063e7820 */ /* 0x000fe20000400000 */
[----:B------:R-:W-:Y:S02]  /*4cb0*/  LOP3.LUT P0, RZ, R64, 0x2, RZ, 0xc0, !PT ;  /* 0x0000000240ff7812 */ /* 0x000fe4000780c0ff */
[C---:B------:R-:W-:Y:S01]  /*4cc0*/  FFMA R36, R35.reuse, R36, R37 ;  /* 0x0000002423247223 */ /* 0x040fe20000000025 */
[----:B------:R-:W-:Y:S02]  /*4cd0*/  FFMA R35, R35, R34, RZ ;  /* 0x0000002223237223 */ /* 0x000fe400000000ff */
[----:B------:R-:W0:Y:S02]  /*4ce0*/  F2I.NTZ R62, R62 ;  /* 0x0000003e003e7305 */ /* 0x000e240000203100 */
[----:B------:R-:W-:Y:S01]  /*4cf0*/  FFMA R34, R35, R36, R34 ;  /* 0x0000002423227223 */ /* 0x000fe20000000022 */
[----:B------:R-:W-:-:S05]  /*4d00*/  FMUL R36, RZ, R6 ;  /* 0x00000006ff247220 */ /* 0x000fca0000400000 */
        /* <DEDUP_REMOVED lines=10> */
.L_x_52:
        /* <DEDUP_REMOVED lines=57> */
.L_x_54:
[----:B------:R-:W-:Y:S05]  /*5140*/  BSYNC.RECONVERGENT B1 ;  /* 0x0000000000017941 */ /* 0x000fea0003800200 */
.L_x_53:
        /* <DEDUP_REMOVED lines=14> */
.L_x_51:
[----:B------:R-:W-:Y:S05]  /*5230*/  BSYNC.RECONVERGENT B0 ;  /* 0x0000000000007941 */ /* 0x000fea0003800200 */
.L_x_50:
[----:B------:R-:W-:Y:S01]  /*5240*/  UIMAD.WIDE UR6, UR13, 0x4, UR8 ;  /* 0x000000040d0678a5 */ /* 0x000fe2000f8e0208 */
[----:B------:R-:W-:-:S05]  /*5250*/  ISETP.NE.AND P1, PT, R56, RZ, PT ;  /* 0x000000ff3800720c */ /* 0x000fca0003f25270 */
[----:B------:R-:W-:Y:S02]  /*5260*/  IMAD.U32 R34, RZ, RZ, UR6 ;  /* 0x00000006ff227e24 */ /* 0x000fe4000f8e00ff */
[----:B------:R-:W-:-:S05]  /*5270*/  IMAD.U32 R35, RZ, RZ, UR7 ;  /* 0x00000007ff237e24 */ /* 0x000fca000f8e00ff */
[----:B------:R0:W5:Y:S01]  /*5280*/  LDG.E.CONSTANT R62, desc[UR10][R34.64] ;  /* 0x0000000a223e7981 */ /* 0x000162000c1e9900 */
[C---:B------:R-:W-:Y:S01]  /*5290*/  LOP3.LUT R36, R64.reuse, 0x1, RZ, 0xc0, !PT ;  /* 0x0000000140247812 */ /* 0x040fe200078ec0ff */
        /* <DEDUP_REMOVED lines=9> */
[----:B------:R-:W-:Y:S01]  /*5330*/  FFMA R66, R37, R66, R68 ;  /* 0x0000004225427223 */ /* 0x000fe20000000044 */
[----:B------:R-:W-:-:S03]  /*5340*/  LOP3.LUT P0, RZ, R64, 0x2, RZ, 0xc0, !PT ;  /* 0x0000000240ff7812 */ /* 0x000fc6000780c0ff */
[C---:B------:R-:W-:Y:S01]  /*5350*/  FFMA R63, R37.reuse, R66, R63 ;  /* 0x00000042253f7223 */ /* 0x040fe2000000003f */
[----:B------:R-:W-:-:S04]  /*5360*/  FFMA R37, R37, R36, RZ ;  /* 0x0000002425257223 */ /* 0x000fc800000000ff */
[----:B------:R-:W-:Y:S01]  /*5370*/  FFMA R36, R37, R63, R36 ;  /* 0x0000003f25247223 */ /* 0x000fe20000000024 */
[----:B------:R-:W-:-:S04]  /*5380*/  IMAD.MOV.U32 R63, RZ, RZ, R45 ;  /* 0x000000ffff3f7224 */ /* 0x000fc800078e002d */
[----:B------:R-:W-:-:S04]  /*5390*/  @P0 FADD R36, RZ, -R36 ;  /* 0x80000024ff240221 */ /* 0x000fc80000000000 */
[----:B------:R-:W-:Y:S01]  /*53a0*/  FFMA R60, R61, R36, R60 ;  /* 0x000000243d3c7223 */ /* 0x000fe2000000003c */
[----:B------:R-:W-:Y:S01]  /*53b0*/  IMAD.MOV.U32 R61, RZ, RZ, R49 ;  /* 0x000000ffff3d7224 */ /* 0x000fe200078e0031 */
[----:B0-----:R-:W-:Y:S06]  /*53c0*/  @P1 BRA `(.L_x_56) ;  /* 0x00000004003c1947 */ /* 0x001fec0003800000 */
[----:B------:R-:W-:Y:S01]  /*53d0*/  IMAD.MOV.U32 R61, RZ, RZ, RZ ;  /* 0x000000ffff3d7224 */ /* 0x000fe200078e00ff */
[----:B------:R-:W-:Y:S01]  /*53e0*/  UMOV UR5, URZ ;  /* 0x000000ff00057c82 */ /* 0x000fe20008000000 */
[----:B------:R-:W-:-:S07]  /*53f0*/  IMAD.MOV.U32 R63, RZ, RZ, RZ ;  /* 0x000000ffff3f7224 */ /* 0x000fce00078e00ff */
.L_x_57:
        /* <DEDUP_REMOVED lines=48> */
[----:B------:R-:W-:Y:S02]  /*5700*/  ISETP.EQ.AND P0, PT, R48, 0x8, PT ;  /* 0x000000083000780c */ /* 0x000fe40003f02270 */
[----:B------:R-:W-:Y:S01]  /*5710*/  @P1 MOV R36, R51 ;  /* 0x0000003300241202 */ /* 0x000fe20000000f00 */
[----:B------:R-:W-:Y:S01]  /*5720*/  @P2 IMAD.MOV.U32 R36, RZ, RZ, R52 ;  /* 0x000000ffff242224 */ /* 0x000fe200078e0034 */
[-C--:B------:R-:W-:Y:S01]  /*5730*/  SHF.L.U32 R35, R34, R44.reuse, RZ ;  /* 0x0000002c22237219 */ /* 0x080fe200000006ff */
[----:B------:R-:W-:Y:S01]  /*5740*/  @P3 IMAD.MOV.U32 R36, RZ, RZ, R53 ;  /* 0x000000ffff243224 */ /* 0x000fe200078e0035 */
[----:B------:R-:W-:Y:S01]  /*5750*/  SHF.L.U32 R63, R63, R44, RZ ;  /* 0x0000002c3f3f7219 */ /* 0x000fe200000006ff */
[----:B------:R-:W-:Y:S01]  /*5760*/  @P4 IMAD.MOV.U32 R36, RZ, RZ, R54 ;  /* 0x000000ffff244224 */ /* 0x000fe200078e0036 */
[----:B------:R-:W-:Y:S01]  /*5770*/  SHF.R.U32.HI R34, RZ, R47, R34 ;  /* 0x0000002fff227219 */ /* 0x000fe20000011622 */
[----:B------:R-:W-:-:S04]  /*5780*/  @P5 IMAD.MOV.U32 R36, RZ, RZ, R55 ;  /* 0x000000ffff245224 */ /* 0x000fc800078e0037 */
[----:B------:R-:W-:Y:S02]  /*5790*/  @P0 IMAD.MOV.U32 R36, RZ, RZ, R61 ;  /* 0x000000ffff240224 */ /* 0x000fe400078e003d */
[----:B------:R-:W-:-:S03]  /*57a0*/  IMAD.IADD R63, R63, 0x1, R34 ;  /* 0x000000013f3f7824 */ /* 0x000fc600078e0222 */
[----:B------:R-:W-:-:S04]  /*57b0*/  SHF.R.U32.HI R36, RZ, R47, R36 ;  /* 0x0000002fff247219 */ /* 0x000fc80000011624 */
[----:B------:R-:W-:-:S07]  /*57c0*/  IADD3 R34, PT, PT, R35, R36, RZ ;  /* 0x0000002423227210 */ /* 0x000fce0007ffe0ff */
.L_x_59:
[----:B------:R-:W-:Y:S05]  /*57d0*/  BSYNC.RECONVERGENT B1 ;  /* 0x0000000000017941 */ /* 0x000fea0003800200 */
.L_x_58:
[C---:B------:R-:W-:Y:S01]  /*57e0*/  SHF.L.W.U32.HI R61, R34.reuse, 0x2, R63 ;  /* 0x00000002223d7819 */ /* 0x040fe20000010e3f */
[----:B------:R-:W-:Y:S01]  /*57f0*/  IMAD.SHL.U32 R34, R34, 0x4, RZ ;  /* 0x0000000422227824 */ /* 0x000fe200078e00ff */
[----:B------:R-:W-:Y:S01]  /*5800*/  UMOV UR8, 0x54442d19 ;  /* 0x54442d1900087882 */ /* 0x000fe20000000000 */
[----:B------:R-:W-:Y:S01]  /*5810*/  UMOV UR9, 0x3bf921fb ;  /* 0x3bf921fb00097882 */ /* 0x000fe20000000000 */
[----:B------:R-:W-:Y:S02]  /*5820*/  SHF.R.S32.HI R35, RZ, 0x1f, R61 ;  /* 0x0000001fff237819 */ /* 0x000fe4000001143d */
[----:B------:R-:W-:Y:S02]  /*5830*/  SHF.R.U32.HI R64, RZ, 0x1e, R63 ;  /* 0x0000001eff407819 */ /* 0x000fe4000001163f */
[C---:B------:R-:W-:Y:S02]  /*5840*/  LOP3.LUT R34, R35.reuse, R34, RZ, 0x3c, !PT ;  /* 0x0000002223227212 */ /* 0x040fe400078e3cff */
[----:B------:R-:W-:-:S02]  /*5850*/  LOP3.LUT R35, R35, R61, RZ, 0x3c, !PT ;  /* 0x0000003d23237212 */ /* 0x000fc400078e3cff */
[C---:B------:R-:W-:Y:S02]  /*5860*/  ISETP.GE.AND P0, PT, R61.reuse, RZ, PT ;  /* 0x000000ff3d00720c */ /* 0x040fe40003f06270 */
[----:B------:R-:W-:Y:S02]  /*5870*/  LEA.HI R63, R61, R64, RZ, 0x1 ;  /* 0x000000403d3f7211 */ /* 0x000fe400078f08ff */
[----:B------:R-:W0:Y:S02]  /*5880*/  I2F.F64.S64 R34, R34 ;  /* 0x0000002200227312 */ /* 0x000e240000301c00 */
[----:B0-----:R-:W-:-:S10]  /*5890*/  DMUL R36, R34, UR8 ;  /* 0x0000000822247c28 */ /* 0x001fd40008000000 */
[----:B------:R-:W0:Y:S02]  /*58a0*/  F2F.F32.F64 R36, R36 ;  /* 0x0000002400247310 */ /* 0x000e240000301000 */
[----:B0-----:R-:W-:-:S07]  /*58b0*/  FSEL R61, -R36, R36, !P0 ;  /* 0x00000024243d7208 */ /* 0x001fce0004000100 */
.L_x_56:
[----:B------:R-:W-:Y:S05]  /*58c0*/  BSYNC.RECONVERGENT B0 ;  /* 0x0000000000007941 */ /* 0x000fea0003800200 */
.L_x_55:
[----:B------:R-:W-:Y:S01]  /*58d0*/  FMUL R35, R61, R61 ;  /* 0x0000003d3d237220 */ /* 0x000fe20000400000 */
[C---:B------:R-:W-:Y:S01]  /*58e0*/  LOP3.LUT R36, R63.reuse, 0x1, RZ, 0xc0, !PT ;  /* 0x000000013f247812 */ /* 0x040fe200078ec0ff */
[----:B------:R-:W-:Y:S01]  /*58f0*/  VIADD R63, R63, 0x1 ;  /* 0x000000013f3f7836 */ /* 0x000fe20000000000 */
[----:B------:R-:W-:Y:S01]  /*5900*/  FSETP.GE.AND P1, PT, |R7|, 105615, PT ;  /* 0x47ce47800700780b */ /* 0x000fe20003f26200 */
[----:B------:R-:W-:Y:S01]  /*5910*/  FFMA R34, R35, R57, -0.0013887860113754868507 ;  /* 0xbab607ed23227423 */ /* 0x000fe20000000039 */
[----:B------:R-:W-:Y:S01]  /*5920*/  ISETP.NE.U32.AND P0, PT, R36, 0x1, PT ;  /* 0x000000012400780c */ /* 0x000fe20003f05070 */
[----:B------:R-:W-:Y:S03]  /*5930*/  BSSY.RECONVERGENT B0, `(.L_x_60) ;  /* 0x000005c000007945 */ /* 0x000fe60003800200 */
[----:B------:R-:W-:Y:S02]  /*5940*/  FSEL R36, R34, -0.00019574658654164522886, P0 ;  /* 0xb94d415322247808 */ /* 0x000fe40000000000 */
[----:B------:R-:W-:-:S02]  /*5950*/  FSEL R64, R58, 0.041666727513074874878, !P0 ;  /* 0x3d2aaabb3a407808 */ /* 0x000fc40004000000 */
[----:B------:R-:W-:Y:S01]  /*5960*/  FSEL R34, R61, 1, !P0 ;  /* 0x3f8000003d227808 */ /* 0x000fe20004000000 */
[----:B-----5:R-:W-:Y:S01]  /*5970*/  FMUL R61, R62, UR14 ;  /* 0x0000000e3e3d7c20 */ /* 0x020fe20008400000 */
[----:B------:R-:W-:Y:S01]  /*5980*/  FSEL R37, -R59, -0.4999999701976776123, !P0 ;  /* 0xbeffffff3b257808 */ /* 0x000fe20004000100 */
[----:B------:R-:W-:Y:S01]  /*5990*/  FFMA R36, R35, R36, R64 ;  /* 0x0000002423247223 */ /* 0x000fe20000000040 */
[----:B------:R-:W-:Y:S01]  /*59a0*/  LOP3.LUT P0, RZ, R63, 0x2, RZ, 0xc0, !PT ;  /* 0x000000023fff7812 */ /* 0x000fe2000780c0ff */
[----:B------:R-:W-:Y:S01]  /*59b0*/  IMAD.MOV.U32 R62, RZ, RZ, R16 ;  /* 0x000000ffff3e7224 */ /* 0x000fe200078e0010 */
[----:B------:R-:W-:Y:S01]  /*59c0*/  SEL R63, R9, RZ, !P1 ;  /* 0x000000ff093f7207 */ /* 0x000fe20004800000 */
[C---:B------:R-:W-:Y:S01]  /*59d0*/  FFMA R36, R35.reuse, R36, R37 ;  /* 0x0000002423247223 */ /* 0x040fe20000000025 */
[----:B------:R-:W-:-:S04]  /*59e0*/  FFMA R35, R35, R34, RZ ;  /* 0x0000002223237223 */ /* 0x000fc800000000ff */
[----:B------:R-:W-:-:S05]  /*59f0*/  FFMA R34, R35, R36, R34 ;  /* 0x0000002423227223 */ /* 0x000fca0000000022 */
[----:B------:R-:W-:Y:S01]  /*5a00*/  @P0 FADD R34, RZ, -R34 ;  /* 0x80000022ff220221 */ /* 0x000fe20000000000 */
[----:B------:R-:W-:-:S03]  /*5a10*/  FSETP.EQ.OR P0, PT, |R7|, +INF , !P1 ;  /* 0x7f8000000700780b */ /* 0x000fc60004f02600 */
[----:B------:R-:W-:-:S10]  /*5a20*/  FMUL R61, R34, R61 ;  /* 0x0000003d223d7220 */ /* 0x000fd40000400000 */
[----:B------:R-:W-:Y:S05]  /*5a30*/  @P0 BRA `(.L_x_61) ;  /* 0x00000004002c0947 */ /* 0x000fea0003800000 */
[----:B------:R-:W-:Y:S01]  /*5a40*/  IMAD.MOV.U32 R63, RZ, RZ, RZ ;  /* 0x000000ffff3f7224 */ /* 0x000fe200078e00ff */
[----:B------:R-:W-:Y:S01]  /*5a50*/  UMOV UR5, URZ ;  /* 0x000000ff00057c82 */ /* 0x000fe20008000000 */
[----:B------:R-:W-:-:S07]  /*5a60*/  IMAD.MOV.U32 R65, RZ, RZ, RZ ;  /* 0x000000ffff417224 */ /* 0x000fce00078e00ff */
.L_x_62:
        /* <DEDUP_REMOVED lines=37> */
[----:B------:R-:W-:Y:S01]  /*5cc0*/  @P1 IMAD.MOV.U32 R34, RZ, RZ, R52 ;  /* 0x000000ffff221224 */ /* 0x000fe200078e0034 */
[----:B------:R-:W-:Y:S01]  /*5cd0*/  @P2 MOV R34, R53 ;  /* 0x0000003500222202 */ /* 0x000fe20000000f00 */
[----:B------:R-:W-:Y:S02]  /*5ce0*/  @P1 IMAD.MOV.U32 R62, RZ, RZ, R53 ;  /* 0x000000ffff3e1224 */ /* 0x000fe400078e0035 */
[--C-:B------:R-:W-:Y:S02]  /*5cf0*/  @P2 IMAD.MOV.U32 R62, RZ, RZ, R54.reuse ;  /* 0x000000ffff3e2224 */ /* 0x100fe400078e0036 */
[----:B------:R-:W-:-:S02]  /*5d00*/  @P3 IMAD.MOV.U32 R34, RZ, RZ, R54 ;  /* 0x000000ffff223224 */ /* 0x000fc400078e0036 */
[--C-:B------:R-:W-:Y:S02]  /*5d10*/  @P3 IMAD.MOV.U32 R62, RZ, RZ, R55.reuse ;  /* 0x000000ffff3e3224 */ /* 0x100fe400078e0037 */
[----:B------:R-:W-:Y:S02]  /*5d20*/  @P4 IMAD.MOV.U32 R34, RZ, RZ, R55 ;  /* 0x000000ffff224224 */ /* 0x000fe400078e0037 */
[--C-:B------:R-:W-:Y:S02]  /*5d30*/  @P4 IMAD.MOV.U32 R62, RZ, RZ, R63.reuse ;  /* 0x000000ffff3e4224 */ /* 0x100fe400078e003f */
[----:B------:R-:W-:Y:S01]  /*5d40*/  @P5 IMAD.MOV.U32 R34, RZ, RZ, R63 ;  /* 0x000000ffff225224 */ /* 0x000fe200078e003f */
[----:B------:R-:W-:Y:S06]  /*5d50*/  @!P6 BRA `(.L_x_64) ;  /* 0x000000000028e947 */ /* 0x000fec0003800000 */
[----:B------:R-:W-:Y:S01]  /*5d60*/  @P0 MOV R35, R50 ;  /* 0x0000003200230202 */ /* 0x000fe20000000f00 */
[----:B------:R-:W-:Y:S01]  /*5d70*/  @P1 IMAD.MOV.U32 R35, RZ, RZ, R51 ;  /* 0x000000ffff231224 */ /* 0x000fe200078e0033 */
[----:B------:R-:W-:Y:S01]  /*5d80*/  ISETP.EQ.AND P0, PT, R42, 0x8, PT ;  /* 0x000000082a00780c */ /* 0x000fe20003f02270 */
[----:B------:R-:W-:Y:S01]  /*5d90*/  @P2 IMAD.MOV.U32 R35, RZ, RZ, R52 ;  /* 0x000000ffff232224 */ /* 0x000fe200078e0034 */
[----:B------:R-:W-:Y:S01]  /*5da0*/  SHF.L.W.U32.HI R62, R34, R27, R62 ;  /* 0x0000001b223e7219 */ /* 0x000fe20000010e3e */
[----:B------:R-:W-:Y:S02]  /*5db0*/  @P3 IMAD.MOV.U32 R35, RZ, RZ, R53 ;  /* 0x000000ffff233224 */ /* 0x000fe400078e0035 */
[----:B------:R-:W-:Y:S02]  /*5dc0*/  @P4 IMAD.MOV.U32 R35, RZ, RZ, R54 ;  /* 0x000000ffff234224 */ /* 0x000fe400078e0036 */
[----:B------:R-:W-:-:S06]  /*5dd0*/  @P5 IMAD.MOV.U32 R35, RZ, RZ, R55 ;  /* 0x000000ffff235224 */ /* 0x000fcc00078e0037 */
[----:B------:R-:W-:-:S05]  /*5de0*/  @P0 IMAD.MOV.U32 R35, RZ, RZ, R63 ;  /* 0x000000ffff230224 */ /* 0x000fca00078e003f */
[----:B------:R-:W-:-:S07]  /*5df0*/  SHF.L.W.U32.HI R34, R35, R27, R34 ;  /* 0x0000001b23227219 */ /* 0x000fce0000010e22 */
.L_x_64:
[----:B------:R-:W-:Y:S05]  /*5e00*/  BSYNC.RECONVERGENT B1 ;  /* 0x0000000000017941 */ /* 0x000fea0003800200 */
.L_x_63:
[C-C-:B------:R-:W-:Y:S01]  /*5e10*/  SHF.L.W.U32.HI R63, R34.reuse, 0x2, R62.reuse ;  /* 0x00000002223f7819 */ /* 0x140fe20000010e3e */
[----:B------:R-:W-:Y:S01]  /*5e20*/  UMOV UR8, 0x54442d19 ;  /* 0x54442d1900087882 */ /* 0x000fe20000000000 */
[----:B------:R-:W-:Y:S01]  /*5e30*/  SHF.L.U32 R34, R34, 0x2, RZ ;  /* 0x0000000222227819 */ /* 0x000fe200000006ff */
        /* <DEDUP_REMOVED lines=11> */
.L_x_61:
[----:B------:R-:W-:Y:S05]  /*5ef0*/  BSYNC.RECONVERGENT B0 ;  /* 0x0000000000007941 */ /* 0x000fea0003800200 */
.L_x_60:
[----:B------:R-:W-:Y:S01]  /*5f00*/  UIMAD.WIDE UR6, UR13, 0x4, UR6 ;  /* 0x000000040d0678a5 */ /* 0x000fe2000f8e0206 */
[----:B------:R-:W-:-:S05]  /*5f10*/  ISETP.NE.AND P1, PT, R56, RZ, PT ;  /* 0x000000ff3800720c */ /* 0x000fca0003f25270 */
[----:B------:R-:W-:Y:S02]  /*5f20*/  IMAD.U32 R34, RZ, RZ, UR6 ;  /* 0x00000006ff227e24 */ /* 0x000fe4000f8e00ff */
[----:B------:R-:W-:-:S05]  /*5f30*/  IMAD.U32 R35, RZ, RZ, UR7 ;  /* 0x00000007ff237e24 */ /* 0x000fca000f8e00ff */
[----:B------:R-:W2:Y:S01]  /*5f40*/  LDG.E.CONSTANT R34, desc[UR10][R34.64] ;  /* 0x0000000a22227981 */ /* 0x000ea2000c1e9900 */
[C---:B------:R-:W-:Y:S01]  /*5f50*/  LOP3.LUT R36, R63.reuse, 0x1, RZ, 0xc0, !PT ;  /* 0x000000013f247812 */ /* 0x040fe200078ec0ff */
        /* <DEDUP_REMOVED lines=13> */
[----:B------:R-:W-:-:S05]  /*6030*/  FFMA R36, R37, R56, R36 ;  /* 0x0000003825247223 */ /* 0x000fca0000000024 */
[----:B------:R-:W-:-:S04]  /*6040*/  @P0 FADD R36, RZ, -R36 ;  /* 0x80000024ff240221 */ /* 0x000fc80000000000 */
[----:B------:R-:W-:Y:S01]  /*6050*/  FFMA R60, R61, R36, R60 ;  /* 0x000000243d3c7223 */ /* 0x000fe2000000003c */
[----:B--2---:R-:W-:Y:S01]  /*6060*/  FMUL R56, R34, UR14 ;  /* 0x0000000e22387c20 */ /* 0x004fe20008400000 */
[----:B------:R-:W-:Y:S06]  /*6070*/  @P1 BRA `(.L_x_66) ;  /* 0x00000004003c1947 */ /* 0x000fec0003800000 */
[----:B------:R-:W-:Y:S01]  /*6080*/  IMAD.MOV.U32 R49, RZ, RZ, RZ ;  /* 0x000000ffff317224 */ /* 0x000fe200078e00ff */
[----:B------:R-:W-:Y:S01]  /*6090*/  UMOV UR5, URZ ;  /* 0x000000ff00057c82 */ /* 0x000fe20008000000 */
[----:B------:R-:W-:-:S07]  /*60a0*/  IMAD.MOV.U32 R45, RZ, RZ, RZ ;  /* 0x000000ffff2d7224 */ /* 0x000fce00078e00ff */
.L_x_67:
[----:B------:R-:W0:Y:S02]  /*60b0*/  LDC.64 R34, c[0x4][RZ] ;  /* 0x01000000ff227b82 */ /* 0x000e240000000a00 */
[----:B0-----:R-:W-:-:S05]  /*60c0*/  IMAD.WIDE.U32 R36, R45, 0x4, R34 ;  /* 0x000000042d247825 */ /* 0x001fca00078e0022 */
[----:B------:R-:W2:Y:S01]  /*60d0*/  LDG.E.CONSTANT R35, desc[UR10][R36.64] ;  /* 0x0000000a24237981 */ /* 0x000ea2000c1e9900 */
[C---:B------:R-:W-:Y:S02]  /*60e0*/  IMAD.SHL.U32 R61, R45.reuse, 0x4, RZ ;  /* 0x000000042d3d7824 */ /* 0x040fe400078e00ff */
[----:B------:R-:W-:-:S03]  /*60f0*/  VIADD R45, R45, 0x1 ;  /* 0x000000012d2d7836 */ /* 0x000fc60000000000 */
[----:B------:R-:W-:Y:S01]  /*6100*/  ISETP.EQ.AND P1, PT, R61, RZ, PT ;  /* 0x000000ff3d00720c */ /* 0x000fe20003f22270 */
[----:B--2---:R-:W-:-:S03]  /*6110*/  IMAD.WIDE.U32 R34, R35, R46, RZ ;  /* 0x0000002e23227225 */ /* 0x004fc600078e00ff */
[----:B------:R-:W-:-:S09]  /*6120*/  IADD3 R34, P0, PT, R34, R49, RZ ;  /* 0x0000003122227210 */ /* 0x000fd20007f1e0ff */
[----:B------:R-:W-:Y:S02]  /*6130*/  @P1 MOV R50, R34 ;  /* 0x0000002200321202 */ /* 0x000fe40000000f00 */
[----:B------:R-:W-:Y:S02]  /*6140*/  ISETP.EQ.AND P1, PT, R61, 0x8, PT ;  /* 0x000000083d00780c */ /* 0x000fe40003f22270 */
[----:B------:R-:W-:Y:S02]  /*6150*/  IADD3.X R49, PT, PT, R35, UR5, RZ, P0, !PT ;  /* 0x0000000523317c10 */ /* 0x000fe400087fe4ff */
[----:B------:R-:W-:-:S09]  /*6160*/  ISETP.EQ.AND P0, PT, R61, 0x4, PT ;  /* 0x000000043d00780c */ /* 0x000fd20003f02270 */
[----:B------:R-:W-:Y:S01]  /*6170*/  @P1 IMAD.MOV.U32 R52, RZ, RZ, R34 ;  /* 0x000000ffff341224 */ /* 0x000fe200078e0022 */
[----:B------:R-:W-:-:S03]  /*6180*/  ISETP.EQ.AND P1, PT, R61, 0x10, PT ;  /* 0x000000103d00780c */ /* 0x000fc60003f22270 */
[----:B------:R-:W-:Y:S01]  /*6190*/  @P0 IMAD.MOV.U32 R51, RZ, RZ, R34 ;  /* 0x000000ffff330224 */ /* 0x000fe200078e0022 */
[----:B------:R-:W-:-:S09]  /*61a0*/  ISETP.EQ.AND P0, PT, R61, 0xc, PT ;  /* 0x0000000c3d00780c */ /* 0x000fd20003f02270 */
[----:B------:R-:W-:Y:S01]  /*61b0*/  @P1 IMAD.MOV.U32 R54, RZ, RZ, R34 ;  /* 0x000000ffff361224 */ /* 0x000fe200078e0022 */
[----:B------:R-:W-:-:S03]  /*61c0*/  ISETP.NE.AND P1, PT, R45, 0x6, PT ;  /* 0x000000062d00780c */ /* 0x000fc60003f25270 */
[----:B------:R-:W-:Y:S01]  /*61d0*/  @P0 IMAD.MOV.U32 R53, RZ, RZ, R34 ;  /* 0x000000ffff350224 */ /* 0x000fe200078e0022 */
[----:B------:R-:W-:-:S13]  /*61e0*/  ISETP.EQ.AND P0, PT, R61, 0x14, PT ;  /* 0x000000143d00780c */ /* 0x000fda0003f02270 */
[----:B------:R-:W-:Y:S01]  /*61f0*/  @P0 IMAD.MOV.U32 R55, RZ, RZ, R34 ;  /* 0x000000ffff370224 */ /* 0x000fe200078e0022 */
[----:B------:R-:W-:Y:S06]  /*6200*/  @P1 BRA `(.L_x_67) ;  /* 0xfffffffc00a81947 */ /* 0x000fec000383ffff */
        /* <DEDUP_REMOVED lines=8> */
[----:B------:R-:W-:Y:S01]  /*6290*/  @P0 MOV R45, R50 ;  /* 0x00000032002d0202 */ /* 0x000fe20000000f00 */
[----:B------:R-:W-:Y:S01]  /*62a0*/  @P1 IMAD.MOV.U32 R45, RZ, RZ, R51 ;  /* 0x000000ffff2d1224 */ /* 0x000fe200078e0033 */
[C---:B------:R-:W-:Y:S01]  /*62b0*/  ISETP.EQ.AND P0, PT, R48.reuse, -0x10, PT ;  /* 0xfffffff03000780c */ /* 0x040fe20003f02270 */
[----:B------:R-:W-:Y:S01]  /*62c0*/  @P1 IMAD.MOV.U32 R34, RZ, RZ, R50 ;  /* 0x000000ffff221224 */ /* 0x000fe200078e0032 */
[----:B------:R-:W-:-:S11]  /*62d0*/  ISETP.EQ.AND P1, PT, R48, -0xc, PT ;  /* 0xfffffff43000780c */ /* 0x000fd60003f22270 */
        /* <DEDUP_REMOVED lines=21> */
[----:B------:R-:W-:-:S03]  /*6430*/  @P5 IMAD.MOV.U32 R36, RZ, RZ, R55 ;  /* 0x000000ffff245224 */ /* 0x000fc600078e0037 */
[----:B------:R-:W-:-:S03]  /*6440*/  IADD3 R45, PT, PT, R45, R34, RZ ;  /* 0x000000222d2d7210 */ /* 0x000fc60007ffe0ff */
[----:B------:R-:W-:-:S05]  /*6450*/  @P0 IMAD.MOV.U32 R36, RZ, RZ, R49 ;  /* 0x000000ffff240224 */ /* 0x000fca00078e0031 */
[----:B------:R-:W-:-:S05]  /*6460*/  SHF.R.U32.HI R47, RZ, R47, R36 ;  /* 0x0000002fff2f7219 */ /* 0x000fca0000011624 */
[----:B------:R-:W-:-:S07]  /*6470*/  IMAD.IADD R34, R44, 0x1, R47 ;  /* 0x000000012c227824 */ /* 0x000fce00078e022f */
.L_x_69:
[----:B------:R-:W-:Y:S05]  /*6480*/  BSYNC.RECONVERGENT B1 ;  /* 0x0000000000017941 */ /* 0x000fea0003800200 */
.L_x_68:
        /* <DEDUP_REMOVED lines=14> */
.L_x_66:
[----:B------:R-:W-:Y:S05]  /*6570*/  BSYNC.RECONVERGENT B0 ;  /* 0x0000000000007941 */ /* 0x000fea0003800200 */
.L_x_65:
[----:B------:R-:W-:Y:S01]  /*6580*/  FMUL R34, R49, R49 ;  /* 0x0000003131227220 */ /* 0x000fe20000400000 */
[C---:B------:R-:W-:Y:S01]  /*6590*/  LOP3.LUT R36, R45.reuse, 0x1, RZ, 0xc0, !PT ;  /* 0x000000012d247812 */ /* 0x040fe200078ec0ff */
[----:B------:R-:W-:Y:S01]  /*65a0*/  VIADD R45, R45, 0x1 ;  /* 0x000000012d2d7836 */ /* 0x000fe20000000000 */
[----:B------:R-:W-:Y:S01]  /*65b0*/  FSETP.GE.AND P2, PT, |R8|, 105615, PT ;  /* 0x47ce47800800780b */ /* 0x000fe20003f46200 */
[----:B------:R-:W-:Y:S01]  /*65c0*/  FFMA R35, R34, R57, -0.0013887860113754868507 ;  /* 0xbab607ed22237423 */ /* 0x000fe20000000039 */
[----:B------:R-:W-:Y:S01]  /*65d0*/  ISETP.NE.U32.AND P1, PT, R36, 0x1, PT ;  /* 0x000000012400780c */ /* 0x000fe20003f25070 */
[----:B------:R-:W-:Y:S01]  /*65e0*/  BSSY.RECONVERGENT B0, `(.L_x_70) ;  /* 0x000005c000007945 */ /* 0x000fe20003800200 */
[----:B------:R-:W-:Y:S01]  /*65f0*/  LOP3.LUT P0, RZ, R45, 0x2, RZ, 0xc0, !PT ;  /* 0x000000022dff7812 */ /* 0x000fe2000780c0ff */
[----:B------:R-:W-:Y:S01]  /*6600*/  IMAD.MOV.U32 R45, RZ, RZ, R17 ;  /* 0x000000ffff2d7224 */ /* 0x000fe200078e0011 */
[----:B------:R-:W-:Y:S02]  /*6610*/  FSEL R35, R35, -0.00019574658654164522886, P1 ;  /* 0xb94d415323237808 */ /* 0x000fe40000800000 */
[----:B------:R-:W-:-:S02]  /*6620*/  FSEL R37, R58, 0.041666727513074874878, !P1 ;  /* 0x3d2aaabb3a257808 */ /* 0x000fc40004800000 */
[----:B------:R-:W-:Y:S02]  /*6630*/  FSEL R49, R49, 1, !P1 ;  /* 0x3f80000031317808 */ /* 0x000fe40004800000 */
[----:B------:R-:W-:Y:S01]  /*6640*/  FSEL R44, -R59, -0.4999999701976776123, !P1 ;  /* 0xbeffffff3b2c7808 */ /* 0x000fe20004800100 */
[----:B------:R-:W-:Y:S01]  /*6650*/  FFMA R35, R34, R35, R37 ;  /* 0x0000002322237223 */ /* 0x000fe20000000025 */
[----:B------:R-:W-:Y:S01]  /*6660*/  FSETP.EQ.OR P1, PT, |R8|, +INF , !P2 ;  /* 0x7f8000000800780b */ /* 0x000fe20005722600 */
[C---:B------:R-:W-:Y:S02]  /*6670*/  FFMA R36, R34.reuse, R49, RZ ;  /* 0x0000003122247223 */ /* 0x040fe400000000ff */
[----:B------:R-:W-:Y:S01]  /*6680*/  FFMA R35, R34, R35, R44 ;  /* 0x0000002322237223 */ /* 0x000fe2000000002c */
[----:B------:R-:W-:-:S03]  /*6690*/  SEL R44, R10, RZ, !P2 ;  /* 0x000000ff0a2c7207 */ /* 0x000fc60005000000 */
[----:B------:R-:W-:-:S04]  /*66a0*/  FFMA R35, R36, R35, R49 ;  /* 0x0000002324237223 */ /* 0x000fc80000000031 */
[----:B------:R-:W-:-:S04]  /*66b0*/  @P0 FADD R35, RZ, -R35 ;  /* 0x80000023ff230221 */ /* 0x000fc80000000000 */
[----:B------:R-:W-:Y:S01]  /*66c0*/  FMUL R63, R56, R35 ;  /* 0x00000023383f7220 */ /* 0x000fe20000400000 */
[----:B------:R-:W-:Y:S06]  /*66d0*/  @P1 BRA `(.L_x_71) ;  /* 0x0000000400301947 */ /* 0x000fec0003800000 */
[----:B------:R-:W-:Y:S01]  /*66e0*/  IMAD.MOV.U32 R47, RZ, RZ, RZ ;  /* 0x000000ffff2f7224 */ /* 0x000fe200078e00ff */
[----:B------:R-:W-:Y:S01]  /*66f0*/  UMOV UR5, URZ ;  /* 0x000000ff00057c82 */ /* 0x000fe20008000000 */
[----:B------:R-:W-:-:S07]  /*6700*/  IMAD.MOV.U32 R45, RZ, RZ, RZ ;  /* 0x000000ffff2d7224 */ /* 0x000fce00078e00ff */
.L_x_72:
[----:B------:R-:W0:Y:S02]  /*6710*/  LDC.64 R34, c[0x4][RZ] ;  /* 0x01000000ff227b82 */ /* 0x000e240000000a00 */
[----:B0-----:R-:W-:-:S05]  /*6720*/  IMAD.WIDE.U32 R36, R45, 0x4, R34 ;  /* 0x000000042d247825 */ /* 0x001fca00078e0022 */
[----:B------:R-:W2:Y:S01]  /*6730*/  LDG.E.CONSTANT R35, desc[UR10][R36.64] ;  /* 0x0000000a24237981 */ /* 0x000ea2000c1e9900 */
[C---:B------:R-:W-:Y:S01]  /*6740*/  SHF.L.U32 R44, R45.reuse, 0x2, RZ ;  /* 0x000000022d2c7819 */ /* 0x040fe200000006ff */
[----:B------:R-:W-:-:S03]  /*6750*/  VIADD R45, R45, 0x1 ;  /* 0x000000012d2d7836 */ /* 0x000fc60000000000 */
[----:B------:R-:W-:Y:S01]  /*6760*/  ISETP.EQ.AND P1, PT, R44, RZ, PT ;  /* 0x000000ff2c00720c */ /* 0x000fe20003f22270 */
[----:B--2---:R-:W-:-:S03]  /*6770*/  IMAD.WIDE.U32 R34, R35, R32, RZ ;  /* 0x0000002023227225 */ /* 0x004fc600078e00ff */
[----:B------:R-:W-:-:S04]  /*6780*/  IADD3 R34, P0, PT, R34, R47, RZ ;  /* 0x0000002f22227210 */ /* 0x000fc80007f1e0ff */
[----:B------:R-:W-:-:S05]  /*6790*/  IADD3.X R47, PT, PT, R35, UR5, RZ, P0, !PT ;  /* 0x00000005232f7c10 */ /* 0x000fca00087fe4ff */
[----:B------:R-:W-:Y:S01]  /*67a0*/  @P1 IMAD.MOV.U32 R50, RZ, RZ, R34 ;  /* 0x000000ffff321224 */ /* 0x000fe200078e0022 */
[C---:B------:R-:W-:Y:S02]  /*67b0*/  ISETP.EQ.AND P1, PT, R44.reuse, 0x8, PT ;  /* 0x000000082c00780c */ /* 0x040fe40003f22270 */
[----:B------:R-:W-:-:S11]  /*67c0*/  ISETP.EQ.AND P0, PT, R44, 0x4, PT ;  /* 0x000000042c00780c */ /* 0x000fd60003f02270 */
[--C-:B------:R-:W-:Y:S01]  /*67d0*/  @P1 IMAD.MOV.U32 R52, RZ, RZ, R34.reuse ;  /* 0x000000ffff341224 */ /* 0x100fe200078e0022 */
[C---:B------:R-:W-:Y:S01]  /*67e0*/  ISETP.EQ.AND P1, PT, R44.reuse, 0x10, PT ;  /* 0x000000102c00780c */ /* 0x040fe20003f22270 */
[----:B------:R-:W-:Y:S01]  /*67f0*/  @P0 IMAD.MOV.U32 R51, RZ, RZ, R34 ;  /* 0x000000ffff330224 */ /* 0x000fe200078e0022 */
[----:B------:R-:W-:-:S11]  /*6800*/  ISETP.EQ.AND P0, PT, R44, 0xc, PT ;  /* 0x0000000c2c00780c */ /* 0x000fd60003f02270 */
[--C-:B------:R-:W-:Y:S01]  /*6810*/  @P1 IMAD.MOV.U32 R54, RZ, RZ, R34.reuse ;  /* 0x000000ffff361224 */ /* 0x100fe200078e0022 */
[----:B------:R-:W-:Y:S01]  /*6820*/  ISETP.NE.AND P1, PT, R45, 0x6, PT ;  /* 0x000000062d00780c */ /* 0x000fe20003f25270 */
[----:B------:R-:W-:Y:S01]  /*6830*/  @P0 IMAD.MOV.U32 R53, RZ, RZ, R34 ;  /* 0x000000ffff350224 */ /* 0x000fe200078e0022 */
[----:B------:R-:W-:-:S13]  /*6840*/  ISETP.EQ.AND P0, PT, R44, 0x14, PT ;  /* 0x000000142c00780c */ /* 0x000fda0003f02270 */
[----:B------:R-:W-:Y:S01]  /*6850*/  @P0 MOV R55, R34 ;  /* 0x0000002200370202 */ /* 0x000fe20000000f00 */
[----:B------:R-:W-:Y:S06]  /*6860*/  @P1 BRA `(.L_x_72) ;  /* 0xfffffffc00a81947 */ /* 0x000fec000383ffff */
[C---:B------:R-:W-:Y:S01]  /*6870*/  ISETP.EQ.AND P0, PT, R43.reuse, -0x18, PT ;  /* 0xffffffe82b00780c */ /* 0x040fe20003f02270 */
[----:B------:R-:W-:Y:S01]  /*6880*/  BSSY.RECONVERGENT B1, `(.L_x_73) ;  /* 0x0000023000017945 */ /* 0x000fe20003800200 */
[C---:B------:R-:W-:Y:S02]  /*6890*/  ISETP.EQ.AND P1, PT, R43.reuse, -0x14, PT ;  /* 0xffffffec2b00780c */ /* 0x040fe40003f22270 */
[C---:B------:R-:W-:Y:S02]  /*68a0*/  ISETP.EQ.AND P2, PT, R43.reuse, -0x8, PT ;  /* 0xfffffff82b00780c */ /* 0x040fe40003f42270 */
[C---:B------:R-:W-:Y:S02]  /*68b0*/  ISETP.EQ.AND P3, PT, R43.reuse, -0x4, PT ;  /* 0xfffffffc2b00780c */ /* 0x040fe40003f62270 */
[----:B------:R-:W-:Y:S02]  /*68c0*/  ISETP.EQ.AND P4, PT, R43, RZ, PT ;  /* 0x000000ff2b00720c */ /* 0x000fe40003f82270 */
[----:B------:R-:W-:-:S02]  /*68d0*/  ISETP.NE.AND P6, PT, R28, RZ, PT ;  /* 0x000000ff1c00720c */ /* 0x000fc40003fc5270 */
[C---:B------:R-:W-:Y:S01]  /*68e0*/  ISETP.EQ.AND P5, PT, R43.reuse, 0x4, PT ;  /* 0x000000042b00780c */ /* 0x040fe20003fa2270 */
[--C-:B------:R-:W-:Y:S01]  /*68f0*/  @P0 IMAD.MOV.U32 R34, RZ, RZ, R50.reuse ;  /* 0x000000ffff220224 */ /* 0x100fe200078e0032 */
[C---:B------:R-:W-:Y:S01]  /*6900*/  ISETP.EQ.AND P0, PT, R43.reuse, -0x10, PT ;  /* 0xfffffff02b00780c */ /* 0x040fe20003f02270 */
[----:B------:R-:W-:Y:S02]  /*6910*/  @P1 IMAD.MOV.U32 R34, RZ, RZ, R51 ;  /* 0x000000ffff221224 */ /* 0x000fe400078e0033 */
[----:B------:R-:W-:Y:S01]  /*6920*/  @P1 IMAD.MOV.U32 R35, RZ, RZ, R50 ;  /* 0x000000ffff231224 */ /* 0x000fe200078e0032 */
[----:B------:R-:W-:-:S09]  /*6930*/  ISETP.EQ.AND P1, PT, R43, -0xc, PT ;  /* 0xfffffff42b00780c */ /* 0x000fd20003f22270 */
[----:B------:R-:W-:Y:S02]  /*6940*/  @P0 IMAD.MOV.U32 R34, RZ, RZ, R52 ;  /* 0x000000ffff220224 */ /* 0x000fe400078e0034 */
[----:B------:R-:W-:Y:S02]  /*6950*/  @P0 IMAD.MOV.U32 R35, RZ, RZ, R51 ;  /* 0x000000ffff230224 */ /* 0x000fe400078e0033 */
[----:B------:R-:W-:Y:S01]  /*6960*/  @P1 MOV R34, R53 ;  /* 0x0000003500221202 */ /* 0x000fe20000000f00 */
[----:B------:R-:W-:Y:S02]  /*6970*/  @P2 IMAD.MOV.U32 R34, RZ, RZ, R54 ;  /* 0x000000ffff222224 */ /* 0x000fe400078e0036 */
[----:B------:R-:W-:Y:S02]  /*6980*/  @P3 IMAD.MOV.U32 R34, RZ, RZ, R55 ;  /* 0x000000ffff223224 */ /* 0x000fe400078e0037 */
[----:B------:R-:W-:Y:S02]  /*6990*/  @P1 IMAD.MOV.U32 R35, RZ, RZ, R52 ;  /* 0x000000ffff231224 */ /* 0x000fe400078e0034 */
[----:B------:R-:W-:-:S02]  /*69a0*/  @P4 IMAD.MOV.U32 R34, RZ, RZ, R47 ;  /* 0x000000ffff224224 */ /* 0x000fc400078e002f */
[----:B------:R-:W-:Y:S02]  /*69b0*/  @P2 IMAD.MOV.U32 R35, RZ, RZ, R53 ;  /* 0x000000ffff232224 */ /* 0x000fe400078e0035 */
[----:B------:R-:W-:Y:S02]  /*69c0*/  @P3 IMAD.MOV.U32 R35, RZ, RZ, R54 ;  /* 0x000000ffff233224 */ /* 0x000fe400078e0036 */
[----:B------:R-:W-:Y:S01]  /*69d0*/  @P4 IMAD.MOV.U32 R35, RZ, RZ, R55 ;  /* 0x000000ffff234224 */ /* 0x000fe200078e0037 */
[----:B------:R-:W-:Y:S01]  /*69e0*/  @P5 MOV R35, R47 ;  /* 0x0000002f00235202 */ /* 0x000fe20000000f00 */
[----:B------:R-:W-:Y:S01]  /*69f0*/  IMAD.MOV.U32 R45, RZ, RZ, R34 ;  /* 0x000000ffff2d7224 */ /* 0x000fe200078e0022 */
        /* <DEDUP_REMOVED lines=11> */
.L_x_74:
[----:B------:R-:W-:Y:S05]  /*6ab0*/  BSYNC.RECONVERGENT B1 ;  /* 0x0000000000017941 */ /* 0x000fea0003800200 */
.L_x_73:
        /* <DEDUP_REMOVED lines=14> */
.L_x_71:
[----:B------:R-:W-:Y:S05]  /*6ba0*/  BSYNC.RECONVERGENT B0 ;  /* 0x0000000000007941 */ /* 0x000fea0003800200 */
.L_x_70:
[----:B------:R-:W-:Y:S01]  /*6bb0*/  FMUL R35, R45, R45 ;  /* 0x0000002d2d237220 */ /* 0x000fe20000400000 */
[C---:B------:R-:W-:Y:S01]  /*6bc0*/  LOP3.LUT R34, R44.reuse, 0x1, RZ, 0xc0, !PT ;  /* 0x000000012c227812 */ /* 0x040fe200078ec0ff */
[----:B------:R-:W-:Y:S01]  /*6bd0*/  VIADD R44, R44, 0x1 ;  /* 0x000000012c2c7836 */ /* 0x000fe20000000000 */
[----:B------:R-:W-:Y:S01]  /*6be0*/  UIADD3 UR4, UPT, UPT, UR4, 0x1, URZ ;  /* 0x0000000104047890 */ /* 0x000fe2000fffe0ff */
[----:B------:R-:W-:Y:S01]  /*6bf0*/  FFMA R57, R35, R57, -0.0013887860113754868507 ;  /* 0xbab607ed23397423 */ /* 0x000fe20000000039 */
[----:B------:R-:W-:Y:S02]  /*6c00*/  ISETP.NE.U32.AND P0, PT, R34, 0x1, PT ;  /* 0x000000012200780c */ /* 0x000fe40003f05070 */
[----:B------:R-:W-:Y:S01]  /*6c10*/  LOP3.LUT P1, RZ, R44, 0x2, RZ, 0xc0, !PT ;  /* 0x000000022cff7812 */ /* 0x000fe2000782c0ff */
[----:B------:R-:W-:Y:S01]  /*6c20*/  UISETP.NE.AND UP0, UPT, UR4, 0x8, UPT ;  /* 0x000000080400788c */ /* 0x000fe2000bf05270 */
[----:B------:R-:W-:Y:S02]  /*6c30*/  FSEL R58, R58, 0.041666727513074874878, !P0 ;  /* 0x3d2aaabb3a3a7808 */ /* 0x000fe40004000000 */
[----:B------:R-:W-:-:S02]  /*6c40*/  FSEL R36, R57, -0.00019574658654164522886, P0 ;  /* 0xb94d415339247808 */ /* 0x000fc40000000000 */
[----:B------:R-:W-:Y:S02]  /*6c50*/  FSEL R34, R45, 1, !P0 ;  /* 0x3f8000002d227808 */ /* 0x000fe40004000000 */
[----:B------:R-:W-:Y:S01]  /*6c60*/  FSEL R59, -R59, -0.4999999701976776123, !P0 ;  /* 0xbeffffff3b3b7808 */ /* 0x000fe20004000100 */
[C---:B------:R-:W-:Y:S02]  /*6c70*/  FFMA R36, R35.reuse, R36, R58 ;  /* 0x0000002423247223 */ /* 0x040fe4000000003a */
[C---:B------:R-:W-:Y:S02]  /*6c80*/  FFMA R37, R35.reuse, R34, RZ ;  /* 0x0000002223257223 */ /* 0x040fe400000000ff */
[----:B------:R-:W-:-:S04]  /*6c90*/  FFMA R36, R35, R36, R59 ;  /* 0x0000002423247223 */ /* 0x000fc8000000003b */
[----:B------:R-:W-:-:S04]  /*6ca0*/  FFMA R34, R37, R36, R34 ;  /* 0x0000002425227223 */ /* 0x000fc80000000022 */
[----:B------:R-:W-:-:S04]  /*6cb0*/  @P1 FADD R34, RZ, -R34 ;  /* 0x80000022ff221221 */ /* 0x000fc80000000000 */
[----:B------:R-:W-:Y:S01]  /*6cc0*/  FFMA R63, R63, R34, R60 ;  /* 0x000000223f3f7223 */ /* 0x000fe2000000003c */
[----:B------:R-:W-:Y:S06]  /*6cd0*/  BRA.U UP0, `(.L_x_75) ;  /* 0xffffff9d00207547 */ /* 0x000fec000b83ffff */
[----:B------:R-:W0:Y:S01]  /*6ce0*/  S2R R4, SR_TID.X ;  /* 0x0000000000047919 */ /* 0x000e220000002100 */
[----:B------:R-:W1:Y:S01]  /*6cf0*/  LDC.64 R2, c[0x0][0x388] ;  /* 0x0000e200ff027b82 */ /* 0x000e620000000a00 */
[----:B------:R-:W-:-:S04]  /*6d00*/  IMAD.U32 R5, RZ, RZ, UR12 ;  /* 0x0000000cff057e24 */ /* 0x000fc8000f8e00ff */
[----:B0-----:R-:W-:-:S04]  /*6d10*/  IMAD R5, R5, 0x8, R4 ;  /* 0x0000000805057824 */ /* 0x001fc800078e0204 */
[----:B------:R-:W-:-:S04]  /*6d20*/  IMAD R5, R0, UR13, R5 ;  /* 0x0000000d00057c24 */ /* 0x000fc8000f8e0205 */
[----:B-1----:R-:W-:-:S05]  /*6d30*/  IMAD.WIDE R2, R5, 0x4, R2 ;  /* 0x0000000405027825 */ /* 0x002fca00078e0202 */
[----:B------:R-:W-:Y:S01]  /*6d40*/  STG.E desc[UR10][R2.64], R63 ;  /* 0x0000003f02007986 */ /* 0x000fe2000c10190a */
[----:B------:R-:W-:Y:S05]  /*6d50*/  EXIT ;  /* 0x000000000000794d */ /* 0x000fea0003800000 */
.L_x_76:
[----:B------:R-:W-:-:S00]  /*6d60*/  BRA `(.L_x_76) ;  /* 0xfffffffc00fc7947 */ /* 0x000fc0000383ffff */
[----:B------:R-:W-:-:S00]  /*6d70*/  NOP ;  /* 0x0000000000007918 */ /* 0x000fc00000000000 */
        /* <DEDUP_REMOVED lines=8> */
.L_x_159:


//--------------------- .text._Z20dct8x8_forward_naivePKfPfii --------------------------
	.section	.text._Z20dct8x8_forward_naivePKfPfii,"ax",@progbits
	.align	128
        .global         _Z20dct8x8_forward_naivePKfPfii
        .type           _Z20dct8x8_forward_naivePKfPfii,@function
        .size           _Z20dct8x8_forward_naivePKfPfii,(.L_x_160 - _Z20dct8x8_forward_naivePKfPfii)
        .other          _Z20dct8x8_forward_naivePKfPfii,@"STO_CUDA_ENTRY STV_DEFAULT"
_Z20dct8x8_forward_naivePKfPfii:
.text._Z20dct8x8_forward_naivePKfPfii:
[----:B------:R-:W-:Y:S01]  /*0000*/  LDC R1, c[0x0][0x37c] ;  /* 0x0000df00ff017b82 */ /* 0x000fe20000000800 */
[----:B------:R-:W0:Y:S01]  /*0010*/  S2R R3, SR_CTAID.Y ;  /* 0x0000000000037919 */ /* 0x000e220000002600 */
[----:B------:R-:W1:Y:S01]  /*0020*/  LDCU.64 UR4, c[0x0][0x390] ;  /* 0x00007200ff0477ac */ /* 0x000e620008000a00 */
[----:B------:R-:W0:Y:S01]  /*0030*/  S2R R0, SR_TID.Y ;  /* 0x0000000000007919 */ /* 0x000e220000002200 */
[----:B------:R-:W2:Y:S01]  /*0040*/  S2R R2, SR_CTAID.X ;  /* 0x0000000000027919 */ /* 0x000ea20000002500 */
[----:B------:R-:W2:Y:S01]  /*0050*/  S2R R5, SR_TID.X ;  /* 0x0000000000057919 */ /* 0x000ea20000002100 */
[----:B0-----:R-:W-:-:S05]  /*0060*/  IMAD R3, R3, 0x8, R0 ;  /* 0x0000000803037824 */ /* 0x001fca00078e0200 */
[----:B-1----:R-:W-:Y:S01]  /*0070*/  ISETP.GE.AND P0, PT, R3, UR5, PT ;  /* 0x0000000503007c0c */ /* 0x002fe2000bf06270 */
[----:B--2---:R-:W-:-:S05]  /*0080*/  IMAD R2, R2, 0x8, R5 ;  /* 0x0000000802027824 */ /* 0x004fca00078e0205 */
[----:B------:R-:W-:-:S13]  /*0090*/  ISETP.GE.OR P0, PT, R2, UR4, P0 ;  /* 0x0000000402007c0c */ /* 0x000fda0008706670 */
[----:B------:R-:W-:Y:S05]  /*00a0*/  @P0 EXIT ;  /* 0x000000000000094d */ /* 0x000fea0003800000 */
[C---:B------:R-:W-:Y:S01]  /*00b0*/  IMAD R2, R0.reuse, 0x5, RZ ;  /* 0x0000000500027824 */ /* 0x040fe200078e02ff */
[----:B------:R-:W0:Y:S01]  /*00c0*/  LDCU.64 UR10, c[0x0][0x358] ;  /* 0x00006b00ff0a77ac */ /* 0x000e220008000a00 */
[C---:B------:R-:W-:Y:S02]  /*00d0*/  IMAD R3, R0.reuse, 0x7, RZ ;  /* 0x0000000700037824 */ /* 0x040fe400078e02ff */
[C---:B------:R-:W-:Y:S01]  /*00e0*/  IMAD R4, R0.reuse, 0x9, RZ ;  /* 0x0000000900047824 */ /* 0x040fe200078e02ff */
[----:B------:R-:W-:Y:S01]  /*00f0*/  I2FP.F32.U32 R2, R2 ;  /* 0x0000000200027245 */ /* 0x000fe20000201000 */
[C---:B------:R-:W-:Y:S01]  /*0100*/  IMAD R5, R0.reuse, 0xb, RZ ;  /* 0x0000000b00057824 */ /* 0x040fe200078e02ff */
[----:B------:R-:W-:Y:S01]  /*0110*/  I2FP.F32.U32 R3, R3 ;  /* 0x0000000300037245 */ /* 0x000fe20000201000 */
[----:B------:R-:W-:Y:S01]  /*0120*/  IMAD R6, R0, 0xd, RZ ;  /* 0x0000000d00067824 */ /* 0x000fe200078e02ff */
[----:B------:R-:W-:Y:S01]  /*0130*/  I2FP.F32.U32 R4, R4 ;  /* 0x0000000400047245 */ /* 0x000fe20000201000 */
[----:B------:R-:W-:Y:S01]  /*0140*/  FMUL R14, R2, 0.19634954631328582764 ;  /* 0x3e490fdb020e7820 */ /* 0x000fe20000400000 */
[----:B------:R-:W-:Y:S01]  /*0150*/  I2FP.F32.U32 R5, R5 ;  /* 0x0000000500057245 */ /* 0x000fe20000201000 */
[----:B------:R-:W-:Y:S01]  /*0160*/  FMUL R15, R3, 0.19634954631328582764 ;  /* 0x3e490fdb030f7820 */ /* 0x000fe20000400000 */
[----:B------:R-:W-:Y:S01]  /*0170*/  I2FP.F32.U32 R6, R6 ;  /* 0x0000000600067245 */ /* 0x000fe20000201000 */
[----:B------:R-:W-:Y:S01]  /*0180*/  FMUL R2, R14, 0.63661974668502807617 ;  /* 0x3f22f9830e027820 */ /* 0x000fe20000400000 */
[----:B------:R-:W-:Y:S01]  /*0190*/  FMUL R16, R4, 0.19634954631328582764 ;  /* 0x3e490fdb04107820 */ /* 0x000fe20000400000 */
[----:B------:R-:W-:Y:S01]  /*01a0*/  FMUL R3, R15, 0.63661974668502807617 ;  /* 0x3f22f9830f037820 */ /* 0x000fe20000400000 */
[----:B------:R-:W-:Y:S01]  /*01b0*/  FMUL R17, R5, 0.19634954631328582764 ;  /* 0x3e490fdb05117820 */ /* 0x000fe20000400000 */
[----:B------:R-:W-:Y:S01]  /*01c0*/  FMUL R21, R6, 0.19634954631328582764 ;  /* 0x3e490fdb06157820 */ /* 0x000fe20000400000 */
[----:B------:R-:W-:Y:S01]  /*01d0*/  FMUL R4, R16, 0.63661974668502807617 ;  /* 0x3f22f98310047820 */ /* 0x000fe20000400000 */
[----:B------:R-:W1:Y:S01]  /*01e0*/  F2I.NTZ R2, R2 ;  /* 0x0000000200027305 */ /* 0x000e620000203100 */
[----:B------:R-:W-:-:S02]  /*01f0*/  IMAD R7, R0, 0xf, RZ ;  /* 0x0000000f00077824 */ /* 0x000fc400078e02ff */
[----:B------:R-:W-:Y:S01]  /*0200*/  FMUL R5, R17, 0.63661974668502807617 ;  /* 0x3f22f98311057820 */ /* 0x000fe20000400000 */
[----:B------:R-:W-:Y:S01]  /*0210*/  FMUL R6, R21, 0.63661974668502807617 ;  /* 0x3f22f98315067820 */ /* 0x000fe20000400000 */
[----:B------:R-:W-:Y:S01]  /*0220*/  SHF.R.U32.HI R26, RZ, 0x17, R16 ;  /* 0x00000017ff1a7819 */ /* 0x000fe20000011610 */
[----:B------:R-:W-:Y:S01]  /*0230*/  IMAD.MOV.U32 R47, RZ, RZ, RZ ;  /* 0x000000ffff2f7224 */ /* 0x000fe200078e00ff */
[----:B------:R-:W-:Y:S01]  /*0240*/  I2FP.F32.U32 R7, R7 ;  /* 0x0000000700077245 */ /* 0x000fe20000201000 */
[----:B------:R-:W-:Y:S01]  /*0250*/  UMOV UR4, URZ ;  /* 0x000000ff00047c82 */ /* 0x000fe20008000000 */
[----:B------:R-:W2:Y:S01]  /*0260*/  F2I.NTZ R3, R3 ;  /* 0x0000000300037305 */ /* 0x000ea20000203100 */
[----:B------:R-:W-:Y:S01]  /*0270*/  SHF.R.U32.HI R28, RZ, 0x17, R17 ;  /* 0x00000017ff1c7819 */ /* 0x000fe20000011611 */
[----:B------:R-:W-:Y:S02]  /*0280*/  VIADD R27, R26, 0xffffff80 ;  /* 0xffffff801a1b7836 */ /* 0x000fe40000000000 */
[----:B------:R-:W-:Y:S01]  /*0290*/  FMUL R22, R7, 0.19634954631328582764 ;  /* 0x3e490fdb07167820 */ /* 0x000fe20000400000 */
[----:B------:R-:W-:-:S02]  /*02a0*/  SHF.R.U32.HI R29, RZ, 0x17, R21 ;  /* 0x00000017ff1d7819 */ /* 0x000fc40000011615 */
[----:B-1----:R-:W-:Y:S01]  /*02b0*/  I2FP.F32.S32 R9, R2 ;  /* 0x0000000200097245 */ /* 0x002fe20000201400 */
[----:B------:R-:W1:Y:S01]  /*02c0*/  F2I.NTZ R4, R4 ;  /* 0x0000000400047305 */ /* 0x000e620000203100 */
[----:B------:R-:W-:Y:S01]  /*02d0*/  FMUL R7, R22, 0.63661974668502807617 ;  /* 0x3f22f98316077820 */ /* 0x000fe20000400000 */
[----:B------:R-:W-:Y:S02]  /*02e0*/  SHF.R.U32.HI R27, RZ, 0x5, R27 ;  /* 0x00000005ff1b7819 */ /* 0x000fe4000001161b */
[----:B------:R-:W-:Y:S01]  /*02f0*/  FFMA R8, R9, -1.5707962512969970703, R14 ;  /* 0xbfc90fda09087823 */ /* 0x000fe2000000000e */
[----:B--2---:R-:W-:-:S03]  /*0300*/  I2FP.F32.S32 R10, R3 ;  /* 0x00000003000a7245 */ /* 0x004fc60000201400 */
[----:B------:R-:W2:Y:S01]  /*0310*/  F2I.NTZ R5, R5 ;  /* 0x0000000500057305 */ /* 0x000ea20000203100 */
[----:B------:R-:W-:Y:S01]  /*0320*/  FFMA R8, R9, -7.5497894158615963534e-08, R8 ;  /* 0xb3a2216809087823 */ /* 0x000fe20000000008 */
[----:B------:R-:W-:-:S03]  /*0330*/  FFMA R11, R10, -1.5707962512969970703, R15 ;  /* 0xbfc90fda0a0b7823 */ /* 0x000fc6000000000f */
[----:B------:R-:W-:Y:S01]  /*0340*/  FFMA R8, R9, -5.3903029534742383927e-15, R8 ;  /* 0xa7c234c509087823 */ /* 0x000fe20000000008 */
[----:B-1----:R-:W-:Y:S02]  /*0350*/  I2FP.F32.S32 R13, R4 ;  /* 0x00000004000d7245 */ /* 0x002fe40000201400 */
[----:B------:R-:W1:Y:S01]  /*0360*/  F2I.NTZ R6, R6 ;  /* 0x0000000600067305 */ /* 0x000e620000203100 */
[C---:B------:R-:W-:Y:S02]  /*0370*/  FFMA R9, R10.reuse, -7.5497894158615963534e-08, R11 ;  /* 0xb3a221680a097823 */ /* 0x040fe4000000000b */
[C---:B------:R-:W-:Y:S02]  /*0380*/  FFMA R12, R13.reuse, -1.5707962512969970703, R16 ;  /* 0xbfc90fda0d0c7823 */ /* 0x040fe40000000010 */
[----:B------:R-:W-:Y:S01]  /*0390*/  FFMA R9, R10, -5.3903029534742383927e-15, R9 ;  /* 0xa7c234c50a097823 */ /* 0x000fe20000000009 */
[----:B--2---:R-:W-:Y:S02]  /*03a0*/  I2FP.F32.S32 R18, R5 ;  /* 0x0000000500127245 */ /* 0x004fe40000201400 */
[----:B------:R-:W2:Y:S01]  /*03b0*/  F2I.NTZ R7, R7 ;  /* 0x0000000700077305 */ /* 0x000ea20000203100 */
[----:B------:R-:W-:-:S02]  /*03c0*/  FFMA R12, R13, -7.5497894158615963534e-08, R12 ;  /* 0xb3a221680d0c7823 */ /* 0x000fc4000000000c */
[C---:B------:R-:W-:Y:S02]  /*03d0*/  FFMA R11, R18.reuse, -1.5707962512969970703, R17 ;  /* 0xbfc90fda120b7823 */ /* 0x040fe40000000011 */
[----:B------:R-:W-:Y:S01]  /*03e0*/  FFMA R10, R13, -5.3903029534742383927e-15, R12 ;  /* 0xa7c234c50d0a7823 */ /* 0x000fe2000000000c */
[----:B------:R-:W-:Y:S02]  /*03f0*/  I2FP.F32.U32 R13, R0 ;  /* 0x00000000000d7245 */ /* 0x000fe40000201000 */
[----:B-1----:R-:W-:Y:S01]  /*0400*/  I2FP.F32.S32 R20, R6 ;  /* 0x0000000600147245 */ /* 0x002fe20000201400 */
[----:B------:R-:W-:-:S04]  /*0410*/  FFMA R11, R18, -7.5497894158615963534e-08, R11 ;  /* 0xb3a22168120b7823 */ /* 0x000fc8000000000b */
[----:B------:R-:W-:Y:S01]  /*0420*/  FFMA R19, R20, -1.5707962512969970703, R21 ;  /* 0xbfc90fda14137823 */ /* 0x000fe20000000015 */
[----:B------:R-:W-:Y:S01]  /*0430*/  FFMA R11, R18, -5.3903029534742383927e-15, R11 ;  /* 0xa7c234c5120b7823 */ /* 0x000fe2000000000b */
[----:B--2---:R-:W-:Y:S01]  /*0440*/  I2FP.F32.S32 R25, R7 ;  /* 0x0000000700197245 */ /* 0x004fe20000201400 */
[----:B------:R-:W-:Y:S01]  /*0450*/  FMUL R18, R13, 0.19634954631328582764 ;  /* 0x3e490fdb0d127820 */ /* 0x000fe20000400000 */
[----:B------:R-:W-:Y:S01]  /*0460*/  FFMA R23, R20, -7.5497894158615963534e-08, R19 ;  /* 0xb3a2216814177823 */ /* 0x000fe20000000013 */
[----:B------:R-:W-:Y:S02]  /*0470*/  IMAD R19, R0, 0x3, RZ ;  /* 0x0000000300137824 */ /* 0x000fe400078e02ff */
[C---:B------:R-:W-:Y:S01]  /*0480*/  FFMA R12, R25.reuse, -1.5707962512969970703, R22 ;  /* 0xbfc90fda190c7823 */ /* 0x040fe20000000016 */
[----:B------:R-:W-:Y:S02]  /*0490*/  SHF.R.U32.HI R18, RZ, 0x17, R18 ;  /* 0x00000017ff127819 */ /* 0x000fe40000011612 */
[----:B------:R-:W-:Y:S01]  /*04a0*/  I2FP.F32.U32 R19, R19 ;  /* 0x0000001300137245 */ /* 0x000fe20000201000 */
[----:B------:R-:W-:Y:S01]  /*04b0*/  FFMA R24, R25, -7.5497894158615963534e-08, R12 ;  /* 0xb3a2216819187823 */ /* 0x000fe2000000000c */
[----:B------:R-:W-:Y:S01]  /*04c0*/  FFMA R12, R20, -5.3903029534742383927e-15, R23 ;  /* 0xa7c234c5140c7823 */ /* 0x000fe20000000017 */
[----:B------:R-:W-:Y:S01]  /*04d0*/  SHF.R.U32.HI R23, RZ, 0x17, R15 ;  /* 0x00000017ff177819 */ /* 0x000fe2000001160f */
[----:B------:R-:W-:-:S02]  /*04e0*/  VIADD R15, R18, 0xffffff80 ;  /* 0xffffff80120f7836 */ /* 0x000fc40000000000 */
[----:B------:R-:W-:Y:S01]  /*04f0*/  FMUL R19, R19, 0.19634954631328582764 ;  /* 0x3e490fdb13137820 */ /* 0x000fe20000400000 */
[----:B------:R-:W-:Y:S01]  /*0500*/  SHF.R.U32.HI R22, RZ, 0x17, R22 ;  /* 0x00000017ff167819 */ /* 0x000fe20000011616 */
[----:B------:R-:W-:Y:S01]  /*0510*/  FFMA R13, R25, -5.3903029534742383927e-15, R24 ;  /* 0xa7c234c5190d7823 */ /* 0x000fe20000000018 */
[----:B------:R-:W-:Y:S02]  /*0520*/  SHF.R.U32.HI R20, RZ, 0x17, R14 ;  /* 0x00000017ff147819 */ /* 0x000fe4000001160e */
[----:B------:R-:W-:Y:S01]  /*0530*/  SHF.R.U32.HI R19, RZ, 0x17, R19 ;  /* 0x00000017ff137819 */ /* 0x000fe20000011613 */
[----:B------:R-:W-:Y:S01]  /*0540*/  VIADD R30, R22, 0xffffff80 ;  /* 0xffffff80161e7836 */ /* 0x000fe20000000000 */
[----:B------:R-:W-:Y:S01]  /*0550*/  LOP3.LUT R14, R18, 0x1f, RZ, 0xc0, !PT ;  /* 0x0000001f120e7812 */ /* 0x000fe200078ec0ff */
[----:B------:R-:W-:Y:S01]  /*0560*/  VIADD R24, R20, 0xffffff80 ;  /* 0xffffff8014187836 */ /* 0x000fe20000000000 */
[----:B------:R-:W-:Y:S01]  /*0570*/  SHF.R.U32.HI R21, RZ, 0x5, R15 ;  /* 0x00000005ff157819 */ /* 0x000fe2000001160f */
[C---:B------:R-:W-:Y:S01]  /*0580*/  VIADD R22, R19.reuse, 0xffffff80 ;  /* 0xffffff8013167836 */ /* 0x040fe20000000000 */
[----:B------:R-:W-:-:S02]  /*0590*/  LOP3.LUT R15, R19, 0x1f, RZ, 0xc0, !PT ;  /* 0x0000001f130f7812 */ /* 0x000fc400078ec0ff */
[----:B------:R-:W-:Y:S01]  /*05a0*/  LOP3.LUT R18, R26, 0x1f, RZ, 0xc0, !PT ;  /* 0x0000001f1a127812 */ /* 0x000fe200078ec0ff */
[C---:B------:R-:W-:Y:S01]  /*05b0*/  VIADD R26, R28.reuse, 0xffffff80 ;  /* 0xffffff801c1a7836 */ /* 0x040fe20000000000 */
[----:B------:R-:W-:Y:S01]  /*05c0*/  LOP3.LUT R19, R28, 0x1f, RZ, 0xc0, !PT ;  /* 0x0000001f1c137812 */ /* 0x000fe200078ec0ff */
[----:B------:R-:W-:Y:S01]  /*05d0*/  VIADD R28, R29, 0xffffff80 ;  /* 0xffffff801d1c7836 */ /* 0x000fe20000000000 */
[----:B------:R-:W-:Y:S01]  /*05e0*/  LOP3.LUT R16, R20, 0x1f, RZ, 0xc0, !PT ;  /* 0x0000001f14107812 */ /* 0x000fe200078ec0ff */
[----:B------:R-:W-:Y:S01]  /*05f0*/  IMAD.U32 R21, R21, -0x4, RZ ;  /* 0xfffffffc15157824 */ /* 0x000fe200078e00ff */
[----:B------:R-:W-:Y:S02]  /*0600*/  IADD3 R25, PT, PT, R23, -0x80, RZ ;  /* 0xffffff8017197810 */ /* 0x000fe40007ffe0ff */
[----:B------:R-:W-:Y:S02]  /*0610*/  LOP3.LUT R20, R29, 0x1f, RZ, 0xc0, !PT ;  /* 0x0000001f1d147812 */ /* 0x000fe400078ec0ff */
[----:B------:R-:W-:-:S02]  /*0620*/  LOP3.LUT R17, R23, 0x1f, RZ, 0xc0, !PT ;  /* 0x0000001f17117812 */ /* 0x000fc400078ec0ff */
[----:B------:R-:W-:Y:S02]  /*0630*/  SHF.R.U32.HI R29, RZ, 0x5, R30 ;  /* 0x00000005ff1d7819 */ /* 0x000fe4000001161e */
[----:B------:R-:W-:Y:S02]  /*0640*/  SHF.R.U32.HI R23, RZ, 0x5, R22 ;  /* 0x00000005ff177819 */ /* 0x000fe40000011616 */
[----:B------:R-:W-:Y:S01]  /*0650*/  SHF.R.U32.HI R24, RZ, 0x5, R24 ;  /* 0x00000005ff187819 */ /* 0x000fe20000011618 */
[----:B------:R-:W-:Y:S01]  /*0660*/  IMAD.U32 R22, R29, -0x4, RZ ;  /* 0xfffffffc1d167824 */ /* 0x000fe200078e00ff */
[----:B------:R-:W-:Y:S01]  /*0670*/  SHF.R.U32.HI R26, RZ, 0x5, R26 ;  /* 0x00000005ff1a7819 */ /* 0x000fe2000001161a */
[----:B------:R-:W-:Y:S01]  /*0680*/  IMAD.U32 R23, R23, -0x4, RZ ;  /* 0xfffffffc17177824 */ /* 0x000fe200078e00ff */
[----:B------:R-:W-:Y:S01]  /*0690*/  SHF.R.U32.HI R30, RZ, 0x5, R28 ;  /* 0x00000005ff1e7819 */ /* 0x000fe2000001161c */
[----:B------:R-:W-:Y:S01]  /*06a0*/  IMAD.U32 R24, R24, -0x4, RZ ;  /* 0xfffffffc18187824 */ /* 0x000fe200078e00ff */
[----:B------:R-:W-:Y:S01]  /*06b0*/  SHF.R.U32.HI R25, RZ, 0x5, R25 ;  /* 0x00000005ff197819 */ /* 0x000fe20000011619 */
[----:B------:R-:W-:-:S02]  /*06c0*/  IMAD.U32 R28, R27, -0x4, RZ ;  /* 0xfffffffc1b1c7824 */ /* 0x000fc400078e00ff */
[----:B------:R-:W-:Y:S01]  /*06d0*/  IMAD.U32 R29, R26, -0x4, RZ ;  /* 0xfffffffc1a1d7824 */ /* 0x000fe200078e00ff */
[----:B------:R-:W-:Y:S01]  /*06e0*/  LEA R25, -R25, RZ, 0x2 ;  /* 0x000000ff19197211 */ /* 0x000fe200078e11ff */
[----:B0-----:R-:W-:-:S07]  /*06f0*/  IMAD.U32 R30, R30, -0x4, RZ ;  /* 0xfffffffc1e1e7824 */ /* 0x001fce00078e00ff */
.L_x_157:
[----:B------:R-:W0:Y:S01]  /*0700*/  S2UR UR12, SR_CTAID.X ;  /* 0x00000000000c79c3 */ /* 0x000e220000002500 */
[----:B------:R-:W1:Y:S01]  /*0710*/  S2R R27, SR_TID.X ;  /* 0x00000000001b7919 */ /* 0x000e620000002100 */
[----:B------:R-:W2:Y:S01]  /*0720*/  LDCU UR14, c[0x0][0x390] ;  /* 0x00007200ff0e77ac */ /* 0x000ea20008000800 */
[----:B------:R-:W3:Y:S05]  /*0730*/  LDCU.64 UR6, c[0x0][0x380] ;  /* 0x00007000ff0677ac */ /* 0x000eea0008000a00 */
[----:B------:R-:W2:Y:S01]  /*0740*/  S2UR UR13, SR_CTAID.Y ;  /* 0x00000000000d79c3 */ /* 0x000ea20000002600 */
[----:B0-----:R-:W-:Y:S02]  /*0750*/  ULEA UR5, UR12, UR4, 0x3 ;  /* 0x000000040c057291 */ /* 0x001fe4000f8e18ff */
[----:B--2---:R-:W-:-:S04]  /*0760*/  UIMAD UR8, UR13, UR14, URZ ;  /* 0x0000000e0d0872a4 */ /* 0x004fc8000f8e02ff */
[----:B------:R-:W-:Y:S02]  /*0770*/  ULEA UR8, UR8, UR5, 0x3 ;  /* 0x0000000508087291 */ /* 0x000fe4000f8e18ff */
[----:B------:R-:W-:Y:S01]  /*0780*/  ULEA UR5, UR4, 0x1, 0x1 ;  /* 0x0000000104057891 */ /* 0x000fe2000f8e08ff */
[----:B-1----:R-:W-:Y:S01]  /*0790*/  I2FP.F32.U32 R27, R27 ;  /* 0x0000001b001b7245 */ /* 0x002fe20000201000 */
[----:B---3--:R-:W-:-:S04]  /*07a0*/  UIMAD.WIDE UR8, UR8, 0x4, UR6 ;  /* 0x00000004080878a5 */ /* 0x008fc8000f8e0206 */
[----:B------:R-:W-:Y:S02]  /*07b0*/  I2FP.F32.U32 R26, UR5 ;  /* 0x00000005001a7c45 */ /* 0x000fe40008201000 */
[----:B------:R-:W-:Y:S02]  /*07c0*/  IMAD.U32 R48, RZ, RZ, UR8 ;  /* 0x00000008ff307e24 */ /* 0x000fe4000f8e00ff */
[----:B------:R-:W-:Y:S02]  /*07d0*/  IMAD.U32 R49, RZ, RZ, UR9 ;  /* 0x00000009ff317e24 */ /* 0x000fe4000f8e00ff */
[----:B------:R-:W-:-:S04]  /*07e0*/  FMUL R26, R26, R27 ;  /* 0x0000001b1a1a7220 */ /* 0x000fc80000400000 */
[----:B------:R-:W-:Y:S01]  /*07f0*/  FMUL R26, R26, 0.19634954631328582764 ;  /* 0x3e490fdb1a1a7820 */ /* 0x000fe20000400000 */
[----:B------:R0:W5:Y:S01]  /*0800*/  LDG.E.CONSTANT R48, desc[UR10][R48.64] ;  /* 0x0000000a30307981 */ /* 0x000162000c1e9900 */
[----:B------:R-:W-:Y:S02]  /*0810*/  BSSY.RECONVERGENT B0, `(.L_x_77) ;  /* 0x000006a000007945 */ /* 0x000fe40003800200 */
[C---:B------:R-:W-:Y:S01]  /*0820*/  FMUL R27, R26.reuse, 0.63661974668502807617 ;  /* 0x3f22f9831a1b7820 */ /* 0x040fe20000400000 */
[C---:B------:R-:W-:Y:S02]  /*0830*/  FSETP.GE.AND P0, PT, |R26|.reuse, 105615, PT ;  /* 0x47ce47801a00780b */ /* 0x040fe40003f06200 */
[----:B------:R-:W-:Y:S02]  /*0840*/  SHF.R.U32.HI R33, RZ, 0x17, R26 ;  /* 0x00000017ff217819 */ /* 0x000fe4000001161a */
[----:B------:R-:W-:Y:S01]  /*0850*/  FSETP.EQ.OR P1, PT, |R26|, +INF , !P0 ;  /* 0x7f8000001a00780b */ /* 0x000fe20004722600 */
[----:B------:R-:W1:Y:S03]  /*0860*/  F2I.NTZ R27, R27 ;  /* 0x0000001b001b7305 */ /* 0x000e660000203100 */
[----:B------:R-:W-:-:S02]  /*0870*/  P2R R46, PR, RZ, 0x2 ;  /* 0x00000002ff2e7803 */ /* 0x000fc40000000000 */
[----:B-1----:R-:W-:-:S05]  /*0880*/  I2FP.F32.S32 R31, R27 ;  /* 0x0000001b001f7245 */ /* 0x002fca0000201400 */
[----:B------:R-:W-:-:S04]  /*0890*/  FFMA R32, R31, -1.5707962512969970703, R26 ;  /* 0xbfc90fda1f207823 */ /* 0x000fc8000000001a */
[----:B------:R-:W-:-:S04]  /*08a0*/  FFMA R32, R31, -7.5497894158615963534e-08, R32 ;  /* 0xb3a221681f207823 */ /* 0x000fc80000000020 */
[----:B0-----:R-:W-:Y:S01]  /*08b0*/  FFMA R49, R31, -5.3903029534742383927e-15, R32 ;  /* 0xa7c234c51f317823 */ /* 0x001fe20000000020 */
[C---:B------:R-:W-:Y:S02]  /*08c0*/  VIADD R32, R33.reuse, 0xffffff80 ;  /* 0xffffff8021207836 */ /* 0x040fe40000000000 */
[----:B------:R-:W-:Y:S01]  /*08d0*/  @P0 FMUL R49, RZ, R26 ;  /* 0x0000001aff310220 */ /* 0x000fe20000400000 */
[----:B------:R-:W-:Y:S01]  /*08e0*/  IMAD.SHL.U32 R26, R26, 0x100, RZ ;  /* 0x000001001a1a7824 */ /* 0x000fe200078e00ff */
[----:B------:R-:W-:Y:S02]  /*08f0*/  LOP3.LUT R31, R33, 0x1f, RZ, 0xc0, !PT ;  /* 0x0000001f211f7812 */ /* 0x000fe400078ec0ff */
[----:B------:R-:W-:Y:S01]  /*0900*/  SHF.R.U32.HI R35, RZ, 0x5, R32 ;  /* 0x00000005ff237819 */ /* 0x000fe20000011620 */
[----:B------:R-:W-:Y:S01]  /*0910*/  IMAD.MOV.U32 R36, RZ, RZ, R49 ;  /* 0x000000ffff247224 */ /* 0x000fe200078e0031 */
[----:B------:R-:W-:Y:S02]  /*0920*/  SEL R32, R27, RZ, !P0 ;  /* 0x000000ff1b207207 */ /* 0x000fe40004000000 */
[----:B------:R-:W-:-:S02]  /*0930*/  LOP3.LUT R33, R26, 0x80000000, RZ, 0xfc, !PT ;  /* 0x800000001a217812 */ /* 0x000fc400078efcff */
[----:B------:R-:W-:Y:S01]  /*0940*/  IADD3 R34, PT, PT, -R31, 0x20, RZ ;  /* 0x000000201f227810 */ /* 0x000fe20007ffe1ff */
[----:B------:R-:W-:Y:S01]  /*0950*/  IMAD.MOV.U32 R43, RZ, RZ, R32 ;  /* 0x000000ffff2b7224 */ /* 0x000fe200078e0020 */
[----:B------:R-:W-:Y:S01]  /*0960*/  LEA R35, -R35, RZ, 0x2 ;  /* 0x000000ff23237211 */ /* 0x000fe200078e11ff */
[----:B------:R-:W-:Y:S06]  /*0970*/  @P1 BRA `(.L_x_78) ;  /* 0x00000004004c1947 */ /* 0x000fec0003800000 */
[----:B------:R-:W-:Y:S01]  /*0980*/  IMAD.MOV.U32 R43, RZ, RZ, RZ ;  /* 0x000000ffff2b7224 */ /* 0x000fe200078e00ff */
[----:B------:R-:W0:Y:S01]  /*0990*/  LDCU.64 UR16, c[0x4][URZ] ;  /* 0x01000000ff1077ac */ /* 0x000e220008000a00 */
[----:B------:R-:W-:Y:S01]  /*09a0*/  IMAD.MOV.U32 R49, RZ, RZ, RZ ;  /* 0x000000ffff317224 */ /* 0x000fe200078e00ff */
[----:B------:R-:W-:Y:S01]  /*09b0*/  UMOV UR6, URZ ;  /* 0x000000ff00067c82 */ /* 0x000fe20008000000 */
[----:B------:R-:W-:-:S05]  /*09c0*/  UMOV UR5, URZ ;  /* 0x000000ff00057c82 */ /* 0x000fca0008000000 */
.L_x_79:
[----:B0-----:R-:W-:Y:S02]  /*09d0*/  IMAD.U32 R26, RZ, RZ, UR16 ;  /* 0x00000010ff1a7e24 */ /* 0x001fe4000f8e00ff */
[----:B------:R-:W-:-:S05]  /*09e0*/  IMAD.U32 R27, RZ, RZ, UR17 ;  /* 0x00000011ff1b7e24 */ /* 0x000fca000f8e00ff */
[----:B------:R-:W2:Y:S01]  /*09f0*/  LDG.E.CONSTANT R26, desc[UR10][R26.64] ;  /* 0x0000000a1a1a7981 */ /* 0x000ea2000c1e9900 */
[----:B------:R-:W-:Y:S01]  /*0a00*/  UIADD3 UR5, UPT, UPT, UR5, 0x1, URZ ;  /* 0x0000000105057890 */ /* 0x000fe2000fffe0ff */
[C---:B------:R-:W-:Y:S01]  /*0a10*/  ISETP.EQ.AND P0, PT, R49.reuse, RZ, PT ;  /* 0x000000ff3100720c */ /* 0x040fe20003f02270 */
[----:B------:R-:W-:Y:S01]  /*0a20*/  UIADD3 UR16, UP1, UPT, UR16, 0x4, URZ ;  /* 0x0000000410107890 */ /* 0x000fe2000ff3e0ff */
[C---:B------:R-:W-:Y:S01]  /*0a30*/  ISETP.EQ.AND P1, PT, R49.reuse, 0x4, PT ;  /* 0x000000043100780c */ /* 0x040fe20003f22270 */
[----:B------:R-:W-:Y:S01]  /*0a40*/  UISETP.NE.AND UP0, UPT, UR5, 0x6, UPT ;  /* 0x000000060500788c */ /* 0x000fe2000bf05270 */
[C---:B------:R-:W-:Y:S01]  /*0a50*/  ISETP.EQ.AND P3, PT, R49.reuse, 0xc, PT ;  /* 0x0000000c3100780c */ /* 0x040fe20003f62270 */
[----:B------:R-:W-:Y:S01]  /*0a60*/  UIADD3.X UR17, UPT, UPT, URZ, UR17, URZ, UP1, !UPT ;  /* 0x00000011ff117290 */ /* 0x000fe20008ffe4ff */
[C---:B------:R-:W-:Y:S02]  /*0a70*/  ISETP.EQ.AND P4, PT, R49.reuse, 0x10, PT ;  /* 0x000000103100780c */ /* 0x040fe40003f82270 */
[----:B------:R-:W-:Y:S01]  /*0a80*/  ISETP.EQ.AND P5, PT, R49, 0x14, PT ;  /* 0x000000143100780c */ /* 0x000fe20003fa2270 */
[----:B--2---:R-:W-:-:S03]  /*0a90*/  IMAD.WIDE.U32 R44, R26, R33, RZ ;  /* 0x000000211a2c7225 */ /* 0x004fc600078e00ff */
[----:B------:R-:W-:-:S04]  /*0aa0*/  IADD3 R44, P2, PT, R44, R43, RZ ;  /* 0x0000002b2c2c7210 */ /* 0x000fc80007f5e0ff */
[----:B------:R-:W-:Y:S01]  /*0ab0*/  IADD3.X R43, PT, PT, R45, UR6, RZ, P2, !PT ;  /* 0x000000062d2b7c10 */ /* 0x000fe200097fe4ff */
[--C-:B------:R-:W-:Y:S01]  /*0ac0*/  @P0 IMAD.MOV.U32 R37, RZ, RZ, R44.reuse ;  /* 0x000000ffff250224 */ /* 0x100fe200078e002c */
[C---:B------:R-:W-:Y:S01]  /*0ad0*/  ISETP.EQ.AND P2, PT, R49.reuse, 0x8, PT ;  /* 0x000000083100780c */ /* 0x040fe20003f42270 */
[--C-:B------:R-:W-:Y:S01]  /*0ae0*/  @P3 IMAD.MOV.U32 R40, RZ, RZ, R44.reuse ;  /* 0x000000ffff283224 */ /* 0x100fe200078e002c */
[----:B------:R-:W-:Y:S01]  /*0af0*/  @P1 MOV R38, R44 ;  /* 0x0000002c00261202 */ /* 0x000fe20000000f00 */
[--C-:B------:R-:W-:Y:S02]  /*0b00*/  @P4 IMAD.MOV.U32 R41, RZ, RZ, R44.reuse ;  /* 0x000000ffff294224 */ /* 0x100fe400078e002c */
[----:B------:R-:W-:Y:S02]  /*0b10*/  @P5 IMAD.MOV.U32 R42, RZ, RZ, R44 ;  /* 0x000000ffff2a5224 */ /* 0x000fe400078e002c */
[----:B------:R-:W-:-:S06]  /*0b20*/  VIADD R49, R49, 0x4 ;  /* 0x0000000431317836 */ /* 0x000fcc0000000000 */
[----:B------:R-:W-:Y:S01]  /*0b30*/  @P2 IMAD.MOV.U32 R39, RZ, RZ, R44 ;  /* 0x000000ffff272224 */ /* 0x000fe200078e002c */
[----:B------:R-:W-:Y:S06]  /*0b40*/  BRA.U UP0, `(.L_x_79) ;  /* 0xfffffffd00a07547 */ /* 0x000fec000b83ffff */
[C---:B------:R-:W-:Y:S01]  /*0b50*/  ISETP.EQ.AND P3, PT, R35.reuse, -0x18, PT ;  /* 0xffffffe82300780c */ /* 0x040fe20003f62270 */
[----:B------:R-:W-:Y:S01]  /*0b60*/  BSSY.RECONVERGENT B1, `(.L_x_80) ;  /* 0x0000026000017945 */ /* 0x000fe20003800200 */
[C---:B------:R-:W-:Y:S02]  /*0b70*/  ISETP.EQ.AND P4, PT, R35.reuse, -0x14, PT ;  /* 0xffffffec2300780c */ /* 0x040fe40003f82270 */
[C---:B------:R-:W-:Y:S02]  /*0b80*/  ISETP.EQ.AND P0, PT, R35.reuse, -0x10, PT ;  /* 0xfffffff02300780c */ /* 0x040fe40003f02270 */
[C---:B------:R-:W-:Y:S02]  /*0b90*/  ISETP.EQ.AND P1, PT, R35.reuse, -0xc, PT ;  /* 0xfffffff42300780c */ /* 0x040fe40003f22270 */
[----:B------:R-:W-:Y:S02]  /*0ba0*/  ISETP.EQ.AND P2, PT, R35, -0x8, PT ;  /* 0xfffffff82300780c */ /* 0x000fe40003f42270 */
[----:B------:R-:W-:-:S02]  /*0bb0*/  ISETP.NE.AND P6, PT, R31, RZ, PT ;  /* 0x000000ff1f00720c */ /* 0x000fc40003fc5270 */
[C---:B------:R-:W-:Y:S01]  /*0bc0*/  ISETP.EQ.AND P5, PT, R35.reuse, 0x4, PT ;  /* 0x000000042300780c */ /* 0x040fe20003fa2270 */
[--C-:B------:R-:W-:Y:S01]  /*0bd0*/  @P3 IMAD.MOV.U32 R50, RZ, RZ, R37.reuse ;  /* 0x000000ffff323224 */ /* 0x100fe200078e0025 */
[C---:B------:R-:W-:Y:S01]  /*0be0*/  ISETP.EQ.AND P3, PT, R35.reuse, -0x4, PT ;  /* 0xfffffffc2300780c */ /* 0x040fe20003f62270 */
[----:B------:R-:W-:Y:S01]  /*0bf0*/  @P4 IMAD.MOV.U32 R26, RZ, RZ, R37 ;  /* 0x000000ffff1a4224 */ /* 0x000fe200078e0025 */
[----:B------:R-:W-:Y:S01]  /*0c00*/  @P4 MOV R50, R38 ;  /* 0x0000002600324202 */ /* 0x000fe20000000f00 */
[----:B------:R-:W-:Y:S01]  /*0c10*/  @P0 IMAD.MOV.U32 R26, RZ, RZ, R38 ;  /* 0x000000ffff1a0224 */ /* 0x000fe200078e0026 */
[----:B------:R-:W-:Y:S01]  /*0c20*/  ISETP.EQ.AND P4, PT, R35, RZ, PT ;  /* 0x000000ff2300720c */ /* 0x000fe20003f82270 */
[--C-:B------:R-:W-:Y:S02]  /*0c30*/  @P0 IMAD.MOV.U32 R50, RZ, RZ, R39.reuse ;  /* 0x000000ffff320224 */ /* 0x100fe400078e0027 */
[----:B------:R-:W-:Y:S02]  /*0c40*/  @P1 IMAD.MOV.U32 R26, RZ, RZ, R39 ;  /* 0x000000ffff1a1224 */ /* 0x000fe400078e0027 */
[----:B------:R-:W-:-:S02]  /*0c50*/  @P1 IMAD.MOV.U32 R50, RZ, RZ, R40 ;  /* 0x000000ffff321224 */ /* 0x000fc400078e0028 */
[----:B------:R-:W-:Y:S02]  /*0c60*/  @P2 IMAD.MOV.U32 R26, RZ, RZ, R40 ;  /* 0x000000ffff1a2224 */ /* 0x000fe400078e0028 */
[--C-:B------:R-:W-:Y:S01]  /*0c70*/  @P2 IMAD.MOV.U32 R50, RZ, RZ, R41.reuse ;  /* 0x000000ffff322224 */ /* 0x100fe200078e0029 */
[----:B------:R-:W-:Y:S01]  /*0c80*/  @P3 MOV R50, R42 ;  /* 0x0000002a00323202 */ /* 0x000fe20000000f00 */
[----:B------:R-:W-:Y:S02]  /*0c90*/  @P3 IMAD.MOV.U32 R26, RZ, RZ, R41 ;  /* 0x000000ffff1a3224 */ /* 0x000fe400078e0029 */
[----:B------:R-:W-:Y:S02]  /*0ca0*/  @P4 IMAD.MOV.U32 R26, RZ, RZ, R42 ;  /* 0x000000ffff1a4224 */ /* 0x000fe400078e002a */
[--C-:B------:R-:W-:Y:S02]  /*0cb0*/  @P4 IMAD.MOV.U32 R50, RZ, RZ, R43.reuse ;  /* 0x000000ffff324224 */ /* 0x100fe400078e002b */
[----:B------:R-:W-:Y:S01]  /*0cc0*/  @P5 IMAD.MOV.U32 R26, RZ, RZ, R43 ;  /* 0x000000ffff1a5224 */ /* 0x000fe200078e002b */
[----:B------:R-:W-:Y:S06]  /*0cd0*/  @!P6 BRA `(.L_x_81) ;  /* 0x000000000038e947 */ /* 0x000fec0003800000 */
[----:B------:R-:W-:Y:S01]  /*0ce0*/  @P0 IMAD.MOV.U32 R45, RZ, RZ, R37 ;  /* 0x000000ffff2d0224 */ /* 0x000fe200078e0025 */
[----:B------:R-:W-:Y:S01]  /*0cf0*/  ISETP.EQ.AND P0, PT, R35, 0x8, PT ;  /* 0x000000082300780c */ /* 0x000fe20003f02270 */
[----:B------:R-:W-:Y:S01]  /*0d00*/  @P1 IMAD.MOV.U32 R45, RZ, RZ, R38 ;  /* 0x000000ffff2d1224 */ /* 0x000fe200078e0026 */
[----:B------:R-:W-:Y:S01]  /*0d10*/  SHF.R.U32.HI R27, RZ, R34, R26 ;  /* 0x00000022ff1b7219 */ /* 0x000fe2000001161a */
[----:B------:R-:W-:Y:S01]  /*0d20*/  @P2 IMAD.MOV.U32 R45, RZ, RZ, R39 ;  /* 0x000000ffff2d2224 */ /* 0x000fe200078e0027 */
[----:B------:R-:W-:Y:S01]  /*0d30*/  SHF.L.U32 R50, R50, R31, RZ ;  /* 0x0000001f32327219 */ /* 0x000fe200000006ff */
[----:B------:R-:W-:Y:S01]  /*0d40*/  @P3 IMAD.MOV.U32 R45, RZ, RZ, R40 ;  /* 0x000000ffff2d3224 */ /* 0x000fe200078e0028 */
[----:B------:R-:W-:Y:S01]  /*0d50*/  @P4 MOV R45, R41 ;  /* 0x00000029002d4202 */ /* 0x000fe20000000f00 */
[----:B------:R-:W-:Y:S02]  /*0d60*/  @P5 IMAD.MOV.U32 R45, RZ, RZ, R42 ;  /* 0x000000ffff2d5224 */ /* 0x000fe400078e002a */
[----:B------:R-:W-:-:S04]  /*0d70*/  IMAD.IADD R50, R50, 0x1, R27 ;  /* 0x0000000132327824 */ /* 0x000fc800078e021b */
[----:B------:R-:W-:Y:S01]  /*0d80*/  @P0 IMAD.MOV.U32 R45, RZ, RZ, R43 ;  /* 0x000000ffff2d0224 */ /* 0x000fe200078e002b */
[----:B------:R-:W-:-:S04]  /*0d90*/  SHF.L.U32 R43, R26, R31, RZ ;  /* 0x0000001f1a2b7219 */ /* 0x000fc800000006ff */
[----:B------:R-:W-:-:S05]  /*0da0*/  SHF.R.U32.HI R26, RZ, R34, R45 ;  /* 0x00000022ff1a7219 */ /* 0x000fca000001162d */
[----:B------:R-:W-:-:S07]  /*0db0*/  IMAD.IADD R26, R43, 0x1, R26 ;  /* 0x000000012b1a7824 */ /* 0x000fce00078e021a */
.L_x_81:
[----:B------:R-:W-:Y:S05]  /*0dc0*/  BSYNC.RECONVERGENT B1 ;  /* 0x0000000000017941 */ /* 0x000fea0003800200 */
.L_x_80:
        /* <DEDUP_REMOVED lines=14> */
.L_x_78:
[----:B------:R-:W-:Y:S05]  /*0eb0*/  BSYNC.RECONVERGENT B0 ;  /* 0x0000000000007941 */ /* 0x000fea0003800200 */
.L_x_77:
[C---:B------:R-:W-:Y:S01]  /*0ec0*/  VIADD R26, R43.reuse, 0x1 ;  /* 0x000000012b1a7836 */ /* 0x040fe20000000000 */
[----:B------:R-:W-:Y:S01]  /*0ed0*/  LOP3.LUT R44, R43, 0x1, RZ, 0xc0, !PT ;  /* 0x000000012b2c7812 */ /* 0x000fe200078ec0ff */
[----:B------:R-:W-:Y:S02]  /*0ee0*/  IMAD.MOV.U32 R43, RZ, RZ, 0x37cbac00 ;  /* 0x37cbac00ff2b7424 */ /* 0x000fe400078e00ff */
[----:B------:R-:W-:Y:S01]  /*0ef0*/  FMUL R27, R49, R49 ;  /* 0x00000031311b7220 */ /* 0x000fe20000400000 */
[----:B------:R-:W-:Y:S01]  /*0f00*/  IMAD.MOV.U32 R45, RZ, RZ, 0x3e2aaaa8 ;  /* 0x3e2aaaa8ff2d7424 */ /* 0x000fe200078e00ff */
[----:B------:R-:W-:Y:S01]  /*0f10*/  LOP3.LUT P2, RZ, R26, 0x2, RZ, 0xc0, !PT ;  /* 0x000000021aff7812 */ /* 0x000fe2000784c0ff */
[----:B------:R-:W-:Y:S01]  /*0f20*/  BSSY.RECONVERGENT B0, `(.L_x_82) ;  /* 0x000006d000007945 */ /* 0x000fe20003800200 */
[----:B------:R-:W-:Y:S01]  /*0f30*/  ISETP.NE.U32.AND P0, PT, R44, 0x1, PT ;  /* 0x000000012c00780c */ /* 0x000fe20003f05070 */
[----:B------:R-:W-:Y:S01]  /*0f40*/  FFMA R26, R27, R43, -0.0013887860113754868507 ;  /* 0xbab607ed1b1a7423 */ /* 0x000fe2000000002b */
[----:B------:R-:W-:-:S02]  /*0f50*/  MOV R44, 0x3c0885e4 ;  /* 0x3c0885e4002c7802 */ /* 0x000fc40000000f00 */
[----:B------:R-:W-:Y:S02]  /*0f60*/  FSEL R52, -R45, -0.4999999701976776123, !P0 ;  /* 0xbeffffff2d347808 */ /* 0x000fe40004000100 */
[----:B------:R-:W-:Y:S02]  /*0f70*/  FSEL R26, R26, -0.00019574658654164522886, P0 ;  /* 0xb94d41531a1a7808 */ /* 0x000fe40000000000 */
[----:B------:R-:W-:Y:S02]  /*0f80*/  FSEL R50, R44, 0.041666727513074874878, !P0 ;  /* 0x3d2aaabb2c327808 */ /* 0x000fe40004000000 */
[----:B------:R-:W-:-:S03]  /*0f90*/  I2FP.F32.U32 R51, R0 ;  /* 0x0000000000337245 */ /* 0x000fc60000201000 */
[----:B------:R-:W-:Y:S01]  /*0fa0*/  FFMA R50, R27, R26, R50 ;  /* 0x0000001a1b327223 */ /* 0x000fe20000000032 */
[----:B------:R-:W-:-:S03]  /*0fb0*/  FSEL R26, R49, 1, !P0 ;  /* 0x3f800000311a7808 */ /* 0x000fc60004000000 */
[C---:B------:R-:W-:Y:S02]  /*0fc0*/  FFMA R50, R27.reuse, R50, R52 ;  /* 0x000000321b327223 */ /* 0x040fe40000000034 */
[----:B------:R-:W-:-:S04]  /*0fd0*/  FFMA R27, R27, R26, RZ ;  /* 0x0000001a1b1b7223 */ /* 0x000fc800000000ff */
[----:B------:R-:W-:Y:S01]  /*0fe0*/  FFMA R49, R27, R50, R26 ;  /* 0x000000321b317223 */ /* 0x000fe2000000001a */
[-C--:B------:R-:W-:Y:S02]  /*0ff0*/  I2FP.F32.U32 R27, R0.reuse ;  /* 0x00000000001b7245 */ /* 0x080fe40000201000 */
[----:B------:R-:W-:Y:S01]  /*1000*/  I2FP.F32.U32 R50, R0 ;  /* 0x0000000000327245 */ /* 0x000fe20000201000 */
[----:B------:R-:W-:Y:S02]  /*1010*/  @P2 FADD R49, RZ, -R49 ;  /* 0x80000031ff312221 */ /* 0x000fe40000000000 */
[----:B------:R-:W-:Y:S02]  /*1020*/  FMUL R27, R27, 0.19634954631328582764 ;  /* 0x3e490fdb1b1b7820 */ /* 0x000fe40000400000 */
[----:B------:R-:W-:Y:S01]  /*1030*/  FMUL R50, R50, 0.19634954631328582764 ;  /* 0x3e490fdb32327820 */ /* 0x000fe20000400000 */
[----:B-----5:R-:W-:Y:S01]  /*1040*/  FMUL R48, R48, R49 ;  /* 0x0000003130307220 */ /* 0x020fe20000400000 */
[----:B------:R-:W-:-:S03]  /*1050*/  FMUL R26, R27, 0.63661974668502807617 ;  /* 0x3f22f9831b1a7820 */ /* 0x000fc60000400000 */
[----:B------:R-:W-:-:S03]  /*1060*/  FSETP.GE.AND P1, PT, |R50|, 105615, PT ;  /* 0x47ce47803200780b */ /* 0x000fc60003f26200 */
[----:B------:R-:W0:Y:S02]  /*1070*/  F2I.NTZ R26, R26 ;  /* 0x0000001a001a7305 */ /* 0x000e240000203100 */
[----:B0-----:R-:W-:Y:S02]  /*1080*/  I2FP.F32.S32 R50, R26 ;  /* 0x0000001a00327245 */ /* 0x001fe40000201400 */
[----:B------:R-:W-:-:S03]  /*1090*/  SEL R52, R26, RZ, !P1 ;  /* 0x000000ff1a347207 */ /* 0x000fc60004800000 */
[----:B------:R-:W-:Y:S01]  /*10a0*/  FFMA R53, R50, -1.5707962512969970703, R27 ;  /* 0xbfc90fda32357823 */ /* 0x000fe2000000001b */
[----:B------:R-:W-:-:S03]  /*10b0*/  FMUL R27, R51, 0.19634954631328582764 ;  /* 0x3e490fdb331b7820 */ /* 0x000fc60000400000 */
[C---:B------:R-:W-:Y:S01]  /*10c0*/  FFMA R53, R50.reuse, -7.5497894158615963534e-08, R53 ;  /* 0xb3a2216832357823 */ /* 0x040fe20000000035 */
[----:B------:R-:W-:Y:S01]  /*10d0*/  FMUL R49, RZ, R27 ;  /* 0x0000001bff317220 */ /* 0x000fe20000400000 */
[----:B------:R-:W-:Y:S02]  /*10e0*/  FSETP.EQ.OR P0, PT, |R27|, +INF , !P1 ;  /* 0x7f8000001b00780b */ /* 0x000fe40004f02600 */
[----:B------:R-:W-:-:S05]  /*10f0*/  FFMA R50, R50, -5.3903029534742383927e-15, R53 ;  /* 0xa7c234c532327823 */ /* 0x000fca0000000035 */
[----:B------:R-:W-:-:S06]  /*1100*/  FSEL R49, R50, R49, !P1 ;  /* 0x0000003132317208 */ /* 0x000fcc0004800000 */
[----:B------:R-:W-:Y:S05]  /*1110*/  @P0 BRA `(.L_x_83) ;  /* 0x0000000400340947 */ /* 0x000fea0003800000 */
[----:B------:R-:W-:Y:S01]  /*1120*/  IMAD.SHL.U32 R49, R27, 0x100, RZ ;  /* 0x000001001b317824 */ /* 0x000fe200078e00ff */
[----:B------:R-:W-:Y:S01]  /*1130*/  UMOV UR5, URZ ;  /* 0x000000ff00057c82 */ /* 0x000fe20008000000 */
[----:B------:R-:W-:Y:S02]  /*1140*/  IMAD.MOV.U32 R53, RZ, RZ, RZ ;  /* 0x000000ffff357224 */ /* 0x000fe400078e00ff */
[----:B------:R-:W-:Y:S01]  /*1150*/  IMAD.MOV.U32 R51, RZ, RZ, RZ ;  /* 0x000000ffff337224 */ /* 0x000fe200078e00ff */
[----:B------:R-:W-:-:S07]  /*1160*/  LOP3.LUT R49, R49, 0x80000000, RZ, 0xfc, !PT ;  /* 0x8000000031317812 */ /* 0x000fce00078efcff */
.L_x_84:
[----:B------:R-:W0:Y:S02]  /*1170*/  LDC.64 R26, c[0x4][RZ] ;  /* 0x01000000ff1a7b82 */ /* 0x000e240000000a00 */
[----:B0-----:R-:W-:-:S06]  /*1180*/  IMAD.WIDE.U32 R26, R51, 0x4, R26 ;  /* 0x00000004331a7825 */ /* 0x001fcc00078e001a */
[----:B------:R-:W2:Y:S01]  /*1190*/  LDG.E.CONSTANT R26, desc[UR10][R26.64] ;  /* 0x0000000a1a1a7981 */ /* 0x000ea2000c1e9900 */
[C---:B------:R-:W-:Y:S02]  /*11a0*/  IMAD.SHL.U32 R50, R51.reuse, 0x4, RZ ;  /* 0x0000000433327824 */ /* 0x040fe400078e00ff */
[----:B------:R-:W-:-:S03]  /*11b0*/  VIADD R51, R51, 0x1 ;  /* 0x0000000133337836 */ /* 0x000fc60000000000 */
[C---:B------:R-:W-:Y:S02]  /*11c0*/  ISETP.EQ.AND P5, PT, R50.reuse, RZ, PT ;  /* 0x000000ff3200720c */ /* 0x040fe40003fa2270 */
[C---:B------:R-:W-:Y:S02]  /*11d0*/  ISETP.EQ.AND P1, PT, R50.reuse, 0x8, PT ;  /* 0x000000083200780c */ /* 0x040fe40003f22270 */
[C---:B------:R-:W-:Y:S02]  /*11e0*/  ISETP.EQ.AND P2, PT, R50.reuse, 0xc, PT ;  /* 0x0000000c3200780c */ /* 0x040fe40003f42270 */
[C---:B------:R-:W-:Y:S02]  /*11f0*/  ISETP.EQ.AND P3, PT, R50.reuse, 0x10, PT ;  /* 0x000000103200780c */ /* 0x040fe40003f62270 */
[----:B------:R-:W-:Y:S01]  /*1200*/  ISETP.EQ.AND P4, PT, R50, 0x14, PT ;  /* 0x000000143200780c */ /* 0x000fe20003f82270 */
[----:B--2---:R-:W-:-:S03]  /*1210*/  IMAD.WIDE.U32 R26, R26, R49, RZ ;  /* 0x000000311a1a7225 */ /* 0x004fc600078e00ff */
[----:B------:R-:W-:-:S04]  /*1220*/  IADD3 R52, P0, PT, R26, R53, RZ ;  /* 0x000000351a347210 */ /* 0x000fc80007f1e0ff */
[----:B------:R-:W-:Y:S01]  /*1230*/  IADD3.X R53, PT, PT, R27, UR5, RZ, P0, !PT ;  /* 0x000000051b357c10 */ /* 0x000fe200087fe4ff */
[--C-:B------:R-:W-:Y:S01]  /*1240*/  @P5 IMAD.MOV.U32 R37, RZ, RZ, R52.reuse ;  /* 0x000000ffff255224 */ /* 0x100fe200078e0034 */
[----:B------:R-:W-:Y:S01]  /*1250*/  ISETP.NE.AND P5, PT, R51, 0x6, PT ;  /* 0x000000063300780c */ /* 0x000fe20003fa5270 */
[--C-:B------:R-:W-:Y:S01]  /*1260*/  @P1 IMAD.MOV.U32 R39, RZ, RZ, R52.reuse ;  /* 0x000000ffff271224 */ /* 0x100fe200078e0034 */
[----:B------:R-:W-:Y:S01]  /*1270*/  ISETP.EQ.AND P0, PT, R50, 0x4, PT ;  /* 0x000000043200780c */ /* 0x000fe20003f02270 */
[--C-:B------:R-:W-:Y:S02]  /*1280*/  @P2 IMAD.MOV.U32 R40, RZ, RZ, R52.reuse ;  /* 0x000000ffff282224 */ /* 0x100fe400078e0034 */
[--C-:B------:R-:W-:Y:S02]  /*1290*/  @P3 IMAD.MOV.U32 R41, RZ, RZ, R52.reuse ;  /* 0x000000ffff293224 */ /* 0x100fe400078e0034 */
[----:B------:R-:W-:-:S08]  /*12a0*/  @P4 IMAD.MOV.U32 R42, RZ, RZ, R52 ;  /* 0x000000ffff2a4224 */ /* 0x000fd000078e0034 */
[----:B------:R-:W-:Y:S01]  /*12b0*/  @P0 MOV R38, R52 ;  /* 0x0000003400260202 */ /* 0x000fe20000000f00 */
[----:B------:R-:W-:Y:S06]  /*12c0*/  @P5 BRA `(.L_x_84) ;  /* 0xfffffffc00a85947 */ /* 0x000fec000383ffff */
        /* <DEDUP_REMOVED lines=10> */
[----:B------:R-:W-:Y:S02]  /*1370*/  @P4 IMAD.MOV.U32 R26, RZ, RZ, R37 ;  /* 0x000000ffff1a4224 */ /* 0x000fe400078e0025 */
[----:B------:R-:W-:Y:S01]  /*1380*/  @P4 IMAD.MOV.U32 R49, RZ, RZ, R38 ;  /* 0x000000ffff314224 */ /* 0x000fe200078e0026 */
[----:B------:R-:W-:Y:S01]  /*1390*/  ISETP.EQ.AND P4, PT, R21, RZ, PT ;  /* 0x000000ff1500720c */ /* 0x000fe20003f82270 */
[--C-:B------:R-:W-:Y:S01]  /*13a0*/  @P0 IMAD.MOV.U32 R49, RZ, RZ, R39.reuse ;  /* 0x000000ffff310224 */ /* 0x100fe200078e0027 */
[----:B------:R-:W-:Y:S01]  /*13b0*/  @P0 MOV R26, R38 ;  /* 0x00000026001a0202 */ /* 0x000fe20000000f00 */
[----:B------:R-:W-:Y:S02]  /*13c0*/  @P1 IMAD.MOV.U32 R26, RZ, RZ, R39 ;  /* 0x000000ffff1a1224 */ /* 0x000fe400078e0027 */
[----:B------:R-:W-:-:S02]  /*13d0*/  @P1 IMAD.MOV.U32 R49, RZ, RZ, R40 ;  /* 0x000000ffff311224 */ /* 0x000fc400078e0028 */
[----:B------:R-:W-:Y:S02]  /*13e0*/  @P2 IMAD.MOV.U32 R26, RZ, RZ, R40 ;  /* 0x000000ffff1a2224 */ /* 0x000fe400078e0028 */
[--C-:B------:R-:W-:Y:S02]  /*13f0*/  @P2 IMAD.MOV.U32 R49, RZ, RZ, R41.reuse ;  /* 0x000000ffff312224 */ /* 0x100fe400078e0029 */
[----:B------:R-:W-:Y:S02]  /*1400*/  @P3 IMAD.MOV.U32 R26, RZ, RZ, R41 ;  /* 0x000000ffff1a3224 */ /* 0x000fe400078e0029 */
[----:B------:R-:W-:Y:S01]  /*1410*/  @P3 IMAD.MOV.U32 R49, RZ, RZ, R42 ;  /* 0x000000ffff313224 */ /* 0x000fe200078e002a */
[----:B------:R-:W-:Y:S01]  /*1420*/  @P4 MOV R26, R42 ;  /* 0x0000002a001a4202 */ /* 0x000fe20000000f00 */
[--C-:B------:R-:W-:Y:S02]  /*1430*/  @P4 IMAD.MOV.U32 R49, RZ, RZ, R53.reuse ;  /* 0x000000ffff314224 */ /* 0x100fe400078e0035 */
        /* <DEDUP_REMOVED lines=12> */
.L_x_86:
[----:B------:R-:W-:Y:S05]  /*1500*/  BSYNC.RECONVERGENT B1 ;  /* 0x0000000000017941 */ /* 0x000fea0003800200 */
.L_x_85:
[C-C-:B------:R-:W-:Y:S01]  /*1510*/  SHF.L.W.U32.HI R52, R26.reuse, 0x2, R49.reuse ;  /* 0x000000021a347819 */ /* 0x140fe20000010e31 */
        /* <DEDUP_REMOVED lines=13> */
.L_x_83:
[----:B------:R-:W-:Y:S05]  /*15f0*/  BSYNC.RECONVERGENT B0 ;  /* 0x0000000000007941 */ /* 0x000fea0003800200 */
.L_x_82:
[C---:B------:R-:W-:Y:S01]  /*1600*/  LOP3.LUT R26, R52.reuse, 0x1, RZ, 0xc0, !PT ;  /* 0x00000001341a7812 */ /* 0x040fe200078ec0ff */
[----:B------:R-:W-:Y:S01]  /*1610*/  UIMAD.WIDE UR8, UR14, 0x4, UR8 ;  /* 0x000000040e0878a5 */ /* 0x000fe2000f8e0208 */
[----:B------:R-:W-:Y:S01]  /*1620*/  VIADD R52, R52, 0x1 ;  /* 0x0000000134347836 */ /* 0x000fe20000000000 */
[----:B------:R-:W-:Y:S02]  /*1630*/  ISETP.NE.AND P2, PT, R46, RZ, PT ;  /* 0x000000ff2e00720c */ /* 0x000fe40003f45270 */
[----:B------:R-:W-:Y:S01]  /*1640*/  ISETP.NE.U32.AND P0, PT, R26, 0x1, PT ;  /* 0x000000011a00780c */ /* 0x000fe20003f05070 */
[----:B------:R-:W-:Y:S01]  /*1650*/  FMUL R26, R49, R49 ;  /* 0x00000031311a7220 */ /* 0x000fe20000400000 */
[----:B------:R-:W-:Y:S01]  /*1660*/  IMAD.U32 R51, RZ, RZ, UR9 ;  /* 0x00000009ff337e24 */ /* 0x000fe2000f8e00ff */
[----:B------:R-:W-:Y:S02]  /*1670*/  LOP3.LUT P1, RZ, R52, 0x2, RZ, 0xc0, !PT ;  /* 0x0000000234ff7812 */ /* 0x000fe4000782c0ff */
[----:B------:R-:W-:Y:S01]  /*1680*/  FFMA R27, R26, R43, -0.0013887860113754868507 ;  /* 0xbab607ed1a1b7423 */ /* 0x000fe2000000002b */
[----:B------:R-:W-:-:S04]  /*1690*/  FSEL R50, R44, 0.041666727513074874878, !P0 ;  /* 0x3d2aaabb2c327808 */ /* 0x000fc80004000000 */
[----:B------:R-:W-:-:S05]  /*16a0*/  FSEL R27, R27, -0.00019574658654164522886, P0 ;  /* 0xb94d41531b1b7808 */ /* 0x000fca0000000000 */
[----:B------:R-:W-:Y:S01]  /*16b0*/  FFMA R27, R26, R27, R50 ;  /* 0x0000001b1a1b7223 */ /* 0x000fe20000000032 */
[----:B------:R-:W-:-:S05]  /*16c0*/  FSEL R50, -R45, -0.4999999701976776123, !P0 ;  /* 0xbeffffff2d327808 */ /* 0x000fca0004000100 */
[----:B------:R-:W-:Y:S01]  /*16d0*/  FFMA R27, R26, R27, R50 ;  /* 0x0000001b1a1b7223 */ /* 0x000fe20000000032 */
[----:B------:R-:W-:-:S06]  /*16e0*/  IMAD.U32 R50, RZ, RZ, UR8 ;  /* 0x00000008ff327e24 */ /* 0x000fcc000f8e00ff */
[----:B------:R0:W5:Y:S01]  /*16f0*/  LDG.E.CONSTANT R50, desc[UR10][R50.64] ;  /* 0x0000000a32327981 */ /* 0x000162000c1e9900 */
[----:B------:R-:W-:Y:S01]  /*1700*/  FSEL R49, R49, 1, !P0 ;  /* 0x3f80000031317808 */ /* 0x000fe20004000000 */
[----:B------:R-:W-:Y:S01]  /*1710*/  BSSY.RECONVERGENT B0, `(.L_x_87) ;  /* 0x0000057000007945 */ /* 0x000fe20003800200 */
[----:B------:R-:W-:Y:S02]  /*1720*/  IMAD.MOV.U32 R53, RZ, RZ, R32 ;  /* 0x000000ffff357224 */ /* 0x000fe400078e0020 */
[----:B------:R-:W-:Y:S02]  /*1730*/  IMAD.MOV.U32 R52, RZ, RZ, R36 ;  /* 0x000000ffff347224 */ /* 0x000fe400078e0024 */
[----:B------:R-:W-:-:S04]  /*1740*/  FFMA R26, R26, R49, RZ ;  /* 0x000000311a1a7223 */ /* 0x000fc800000000ff */
[----:B------:R-:W-:-:S04]  /*1750*/  FFMA R26, R26, R27, R49 ;  /* 0x0000001b1a1a7223 */ /* 0x000fc80000000031 */
[----:B------:R-:W-:-:S04]  /*1760*/  @P1 FADD R26, RZ, -R26 ;  /* 0x8000001aff1a1221 */ /* 0x000fc80000000000 */
[----:B------:R-:W-:Y:S01]  /*1770*/  FFMA R47, R48, R26, R47 ;  /* 0x0000001a302f7223 */ /* 0x000fe2000000002f */
[----:B0-----:R-:W-:Y:S06]  /*1780*/  @P2 BRA `(.L_x_88) ;  /* 0x00000004003c2947 */ /* 0x001fec0003800000 */
[----:B------:R-:W-:Y:S01]  /*1790*/  MOV R49, RZ ;  /* 0x000000ff00317202 */ /* 0x000fe20000000f00 */
[----:B------:R-:W-:Y:S01]  /*17a0*/  IMAD.MOV.U32 R51, RZ, RZ, RZ ;  /* 0x000000ffff337224 */ /* 0x000fe200078e00ff */
[----:B------:R-:W-:-:S06]  /*17b0*/  UMOV UR5, URZ ;  /* 0x000000ff00057c82 */ /* 0x000fcc0008000000 */
.L_x_89:
        /* <DEDUP_REMOVED lines=8> */
[C---:B------:R-:W-:Y:S02]  /*1840*/  ISETP.EQ.AND P5, PT, R26.reuse, RZ, PT ;  /* 0x000000ff1a00720c */ /* 0x040fe40003fa2270 */
[C---:B------:R-:W-:Y:S02]  /*1850*/  ISETP.EQ.AND P0, PT, R26.reuse, 0x4, PT ;  /* 0x000000041a00780c */ /* 0x040fe40003f02270 */
[----:B------:R-:W-:-:S02]  /*1860*/  ISETP.EQ.AND P1, PT, R26, 0x8, PT ;  /* 0x000000081a00780c */ /* 0x000fc40003f22270 */
[C---:B------:R-:W-:Y:S02]  /*1870*/  ISETP.EQ.AND P2, PT, R26.reuse, 0xc, PT ;  /* 0x0000000c1a00780c */ /* 0x040fe40003f42270 */
[C---:B------:R-:W-:Y:S02]  /*1880*/  ISETP.EQ.AND P3, PT, R26.reuse, 0x10, PT ;  /* 0x000000101a00780c */ /* 0x040fe40003f62270 */
[----:B------:R-:W-:-:S03]  /*1890*/  ISETP.EQ.AND P4, PT, R26, 0x14, PT ;  /* 0x000000141a00780c */ /* 0x000fc60003f82270 */
[--C-:B------:R-:W-:Y:S01]  /*18a0*/  @P5 IMAD.MOV.U32 R37, RZ, RZ, R48.reuse ;  /* 0x000000ffff255224 */ /* 0x100fe200078e0030 */
[----:B------:R-:W-:Y:S01]  /*18b0*/  ISETP.NE.AND P5, PT, R51, 0x6, PT ;  /* 0x000000063300780c */ /* 0x000fe20003fa5270 */
[--C-:B------:R-:W-:Y:S02]  /*18c0*/  @P0 IMAD.MOV.U32 R38, RZ, RZ, R48.reuse ;  /* 0x000000ffff260224 */ /* 0x100fe400078e0030 */
[--C-:B------:R-:W-:Y:S02]  /*18d0*/  @P1 IMAD.MOV.U32 R39, RZ, RZ, R48.reuse ;  /* 0x000000ffff271224 */ /* 0x100fe400078e0030 */
[--C-:B------:R-:W-:Y:S02]  /*18e0*/  @P2 IMAD.MOV.U32 R40, RZ, RZ, R48.reuse ;  /* 0x000000ffff282224 */ /* 0x100fe400078e0030 */
[----:B------:R-:W-:Y:S02]  /*18f0*/  @P3 MOV R41, R48 ;  /* 0x0000003000293202 */ /* 0x000fe40000000f00 */
[----:B------:R-:W-:-:S04]  /*1900*/  @P4 IMAD.MOV.U32 R42, RZ, RZ, R48 ;  /* 0x000000ffff2a4224 */ /* 0x000fc800078e0030 */
[----:B------:R-:W-:Y:S05]  /*1910*/  @P5 BRA `(.L_x_89) ;  /* 0xfffffffc00a85947 */ /* 0x000fea000383ffff */
        /* <DEDUP_REMOVED lines=11> */
[--C-:B------:R-:W-:Y:S01]  /*19d0*/  @P4 IMAD.MOV.U32 R52, RZ, RZ, R38.reuse ;  /* 0x000000ffff344224 */ /* 0x100fe200078e0026 */
[----:B------:R-:W-:Y:S01]  /*19e0*/  ISETP.EQ.AND P4, PT, R35, RZ, PT ;  /* 0x000000ff2300720c */ /* 0x000fe20003f82270 */
[----:B------:R-:W-:Y:S02]  /*19f0*/  @P0 IMAD.MOV.U32 R26, RZ, RZ, R38 ;  /* 0x000000ffff1a0224 */ /* 0x000fe400078e0026 */
[--C-:B------:R-:W-:Y:S01]  /*1a00*/  @P0 IMAD.MOV.U32 R52, RZ, RZ, R39.reuse ;  /* 0x000000ffff340224 */ /* 0x100fe200078e0027 */
[----:B------:R-:W-:Y:S01]  /*1a10*/  @P1 MOV R52, R40 ;  /* 0x0000002800341202 */ /* 0x000fe20000000f00 */
[----:B------:R-:W-:-:S02]  /*1a20*/  @P1 IMAD.MOV.U32 R26, RZ, RZ, R39 ;  /* 0x000000ffff1a1224 */ /* 0x000fc400078e0027 */
[----:B------:R-:W-:Y:S02]  /*1a30*/  @P2 IMAD.MOV.U32 R26, RZ, RZ, R40 ;  /* 0x000000ffff1a2224 */ /* 0x000fe400078e0028 */
[--C-:B------:R-:W-:Y:S02]  /*1a40*/  @P2 IMAD.MOV.U32 R52, RZ, RZ, R41.reuse ;  /* 0x000000ffff342224 */ /* 0x100fe400078e0029 */
[----:B------:R-:W-:Y:S02]  /*1a50*/  @P3 IMAD.MOV.U32 R26, RZ, RZ, R41 ;  /* 0x000000ffff1a3224 */ /* 0x000fe400078e0029 */
[--C-:B------:R-:W-:Y:S02]  /*1a60*/  @P3 IMAD.MOV.U32 R52, RZ, RZ, R42.reuse ;  /* 0x000000ffff343224 */ /* 0x100fe400078e002a */
[----:B------:R-:W-:Y:S02]  /*1a70*/  @P4 IMAD.MOV.U32 R26, RZ, RZ, R42 ;  /* 0x000000ffff1a4224 */ /* 0x000fe400078e002a */
[----:B------:R-:W-:-:S02]  /*1a80*/  @P4 IMAD.MOV.U32 R52, RZ, RZ, R49 ;  /* 0x000000ffff344224 */ /* 0x000fc400078e0031 */
        /* <DEDUP_REMOVED lines=8> */
[----:B------:R-:W-:Y:S01]  /*1b10*/  SHF.R.U32.HI R27, RZ, R34, R26 ;  /* 0x00000022ff1b7219 */ /* 0x000fe2000001161a */
[----:B------:R-:W-:Y:S01]  /*1b20*/  @P4 IMAD.MOV.U32 R51, RZ, RZ, R41 ;  /* 0x000000ffff334224 */ /* 0x000fe200078e0029 */
[----:B------:R-:W-:Y:S01]  /*1b30*/  SHF.L.U32 R48, R26, R31, RZ ;  /* 0x0000001f1a307219 */ /* 0x000fe200000006ff */
[----:B------:R-:W-:Y:S02]  /*1b40*/  @P5 IMAD.MOV.U32 R51, RZ, RZ, R42 ;  /* 0x000000ffff335224 */ /* 0x000fe400078e002a */
[----:B------:R-:W-:-:S04]  /*1b50*/  IMAD.IADD R52, R52, 0x1, R27 ;  /* 0x0000000134347824 */ /* 0x000fc800078e021b */
[----:B------:R-:W-:-:S05]  /*1b60*/  @P0 IMAD.MOV.U32 R51, RZ, RZ, R49 ;  /* 0x000000ffff330224 */ /* 0x000fca00078e0031 */
[----:B------:R-:W-:-:S04]  /*1b70*/  SHF.R.U32.HI R49, RZ, R34, R51 ;  /* 0x00000022ff317219 */ /* 0x000fc80000011633 */
[----:B------:R-:W-:-:S07]  /*1b80*/  IADD3 R26, PT, PT, R48, R49, RZ ;  /* 0x00000031301a7210 */ /* 0x000fce0007ffe0ff */
.L_x_91:
[----:B------:R-:W-:Y:S05]  /*1b90*/  BSYNC.RECONVERGENT B1 ;  /* 0x0000000000017941 */ /* 0x000fea0003800200 */
.L_x_90:
        /* <DEDUP_REMOVED lines=14> */
.L_x_88:
[----:B------:R-:W-:Y:S05]  /*1c80*/  BSYNC.RECONVERGENT B0 ;  /* 0x0000000000007941 */ /* 0x000fea0003800200 */
.L_x_87:
[C---:B------:R-:W-:Y:S01]  /*1c90*/  LOP3.LUT R27, R53.reuse, 0x1, RZ, 0xc0, !PT ;  /* 0x00000001351b7812 */ /* 0x040fe200078ec0ff */
[----:B------:R-:W-:Y:S01]  /*1ca0*/  VIADD R26, R53, 0x1 ;  /* 0x00000001351a7836 */ /* 0x000fe20000000000 */
[----:B------:R-:W-:Y:S02]  /*1cb0*/  BSSY.RECONVERGENT B0, `(.L_x_92) ;  /* 0x0000071000007945 */ /* 0x000fe40003800200 */
[----:B------:R-:W-:Y:S01]  /*1cc0*/  ISETP.NE.U32.AND P0, PT, R27, 0x1, PT ;  /* 0x000000011b00780c */ /* 0x000fe20003f05070 */
[----:B------:R-:W-:Y:S01]  /*1cd0*/  FMUL R27, R52, R52 ;  /* 0x00000034341b7220 */ /* 0x000fe20000400000 */
[----:B------:R-:W-:Y:S02]  /*1ce0*/  LOP3.LUT P2, RZ, R26, 0x2, RZ, 0xc0, !PT ;  /* 0x000000021aff7812 */ /* 0x000fe4000784c0ff */
[----:B------:R-:W-:Y:S01]  /*1cf0*/  FSEL R49, R44, 0.041666727513074874878, !P0 ;  /* 0x3d2aaabb2c317808 */ /* 0x000fe20004000000 */
[----:B------:R-:W-:-:S05]  /*1d00*/  FFMA R26, R27, R43, -0.0013887860113754868507 ;  /* 0xbab607ed1b1a7423 */ /* 0x000fca000000002b */
[----:B------:R-:W-:-:S05]  /*1d10*/  FSEL R26, R26, -0.00019574658654164522886, P0 ;  /* 0xb94d41531a1a7808 */ /* 0x000fca0000000000 */
[----:B------:R-:W-:Y:S01]  /*1d20*/  FFMA R48, R27, R26, R49 ;  /* 0x0000001a1b307223 */ /* 0x000fe20000000031 */
[----:B------:R-:W-:Y:S02]  /*1d30*/  FSEL R49, -R45, -0.4999999701976776123, !P0 ;  /* 0xbeffffff2d317808 */ /* 0x000fe40004000100 */
[----:B------:R-:W-:-:S03]  /*1d40*/  FSEL R26, R52, 1, !P0 ;  /* 0x3f800000341a7808 */ /* 0x000fc60004000000 */
[C---:B------:R-:W-:Y:S01]  /*1d50*/  FFMA R49, R27.reuse, R48, R49 ;  /* 0x000000301b317223 */ /* 0x040fe20000000031 */
[----:B------:R-:W-:Y:S02]  /*1d60*/  IMAD R48, R0, 0x3, RZ ;  /* 0x0000000300307824 */ /* 0x000fe400078e02ff */
[----:B------:R-:W-:-:S04]  /*1d70*/  FFMA R27, R27, R26, RZ ;  /* 0x0000001a1b1b7223 */ /* 0x000fc800000000ff */
[----:B------:R-:W-:Y:S01]  /*1d80*/  FFMA R49, R27, R49, R26 ;  /* 0x000000311b317223 */ /* 0x000fe2000000001a */
[----:B------:R-:W-:Y:S01]  /*1d90*/  IMAD R26, R0, 0x3, RZ ;  /* 0x00000003001a7824 */ /* 0x000fe200078e02ff */
[----:B------:R-:W-:Y:S02]  /*1da0*/  I2FP.F32.U32 R48, R48 ;  /* 0x0000003000307245 */ /* 0x000fe40000201000 */
[----:B------:R-:W-:Y:S02]  /*1db0*/  @P2 FADD R49, RZ, -R49 ;  /* 0x80000031ff312221 */ /* 0x000fe40000000000 */
[----:B------:R-:W-:Y:S01]  /*1dc0*/  I2FP.F32.U32 R26, R26 ;  /* 0x0000001a001a7245 */ /* 0x000fe20000201000 */
[----:B------:R-:W-:-:S04]  /*1dd0*/  FMUL R48, R48, 0.19634954631328582764 ;  /* 0x3e490fdb30307820 */ /* 0x000fc80000400000 */
[----:B------:R-:W-:Y:S01]  /*1de0*/  FMUL R27, R26, 0.19634954631328582764 ;  /* 0x3e490fdb1a1b7820 */ /* 0x000fe20000400000 */
[----:B------:R-:W-:Y:S01]  /*1df0*/  FSETP.GE.AND P1, PT, |R48|, 105615, PT ;  /* 0x47ce47803000780b */ /* 0x000fe20003f26200 */
[----:B------:R-:W-:Y:S02]  /*1e00*/  IMAD R48, R0, 0x3, RZ ;  /* 0x0000000300307824 */ /* 0x000fe400078e02ff */
[----:B------:R-:W-:-:S03]  /*1e10*/  FMUL R26, R27, 0.63661974668502807617 ;  /* 0x3f22f9831b1a7820 */ /* 0x000fc60000400000 */
[----:B------:R-:W-:-:S03]  /*1e20*/  I2FP.F32.U32 R48, R48 ;  /* 0x0000003000307245 */ /* 0x000fc60000201000 */
[----:B------:R-:W0:Y:S02]  /*1e30*/  F2I.NTZ R26, R26 ;  /* 0x0000001a001a7305 */ /* 0x000e240000203100 */
[----:B0-----:R-:W-:-:S05]  /*1e40*/  I2FP.F32.S32 R52, R26 ;  /* 0x0000001a00347245 */ /* 0x001fca0000201400 */
[----:B------:R-:W-:Y:S01]  /*1e50*/  FFMA R51, R52, -1.5707962512969970703, R27 ;  /* 0xbfc90fda34337823 */ /* 0x000fe2000000001b */
[----:B------:R-:W-:Y:S01]  /*1e60*/  FMUL R27, R48, 0.19634954631328582764 ;  /* 0x3e490fdb301b7820 */ /* 0x000fe20000400000 */
[----:B-----5:R-:W-:Y:S02]  /*1e70*/  FMUL R48, R50, R49 ;  /* 0x0000003132307220 */ /* 0x020fe40000400000 */
[C---:B------:R-:W-:Y:S01]  /*1e80*/  FFMA R51, R52.reuse, -7.5497894158615963534e-08, R51 ;  /* 0xb3a2216834337823 */ /* 0x040fe20000000033 */
[----:B------:R-:W-:Y:S01]  /*1e90*/  FMUL R49, RZ, R27 ;  /* 0x0000001bff317220 */ /* 0x000fe20000400000 */
[----:B------:R-:W-:Y:S02]  /*1ea0*/  FSETP.EQ.OR P0, PT, |R27|, +INF , !P1 ;  /* 0x7f8000001b00780b */ /* 0x000fe40004f02600 */
[----:B------:R-:W-:-:S05]  /*1eb0*/  FFMA R52, R52, -5.3903029534742383927e-15, R51 ;  /* 0xa7c234c534347823 */ /* 0x000fca0000000033 */
[----:B------:R-:W-:Y:S02]  /*1ec0*/  FSEL R49, R52, R49, !P1 ;  /* 0x0000003134317208 */ /* 0x000fe40004800000 */
[----:B------:R-:W-:-:S04]  /*1ed0*/  SEL R52, R26, RZ, !P1 ;  /* 0x000000ff1a347207 */ /* 0x000fc80004800000 */
[----:B------:R-:W-:Y:S05]  /*1ee0*/  @P0 BRA `(.L_x_93) ;  /* 0x0000000400340947 */ /* 0x000fea0003800000 */
[----:B------:R-:W-:Y:S01]  /*1ef0*/  IMAD.SHL.U32 R49, R27, 0x100, RZ ;  /* 0x000001001b317824 */ /* 0x000fe200078e00ff */
[----:B------:R-:W-:Y:S01]  /*1f00*/  UMOV UR5, URZ ;  /* 0x000000ff00057c82 */ /* 0x000fe20008000000 */
[----:B------:R-:W-:Y:S02]  /*1f10*/  IMAD.MOV.U32 R53, RZ, RZ, RZ ;  /* 0x000000ffff357224 */ /* 0x000fe400078e00ff */
[----:B------:R-:W-:Y:S01]  /*1f20*/  IMAD.MOV.U32 R51, RZ, RZ, RZ ;  /* 0x000000ffff337224 */ /* 0x000fe200078e00ff */
[----:B------:R-:W-:-:S07]  /*1f30*/  LOP3.LUT R49, R49, 0x80000000, RZ, 0xfc, !PT ;  /* 0x8000000031317812 */ /* 0x000fce00078efcff */
.L_x_94:
        /* <DEDUP_REMOVED lines=12> */
[----:B------:R-:W-:Y:S01]  /*2000*/  @P5 MOV R37, R52 ;  /* 0x0000003400255202 */ /* 0x000fe20000000f00 */
[--C-:B------:R-:W-:Y:S01]  /*2010*/  @P1 IMAD.MOV.U32 R39, RZ, RZ, R52.reuse ;  /* 0x000000ffff271224 */ /* 0x100fe200078e0034 */
[----:B------:R-:W-:Y:S01]  /*2020*/  ISETP.NE.AND P5, PT, R51, 0x6, PT ;  /* 0x000000063300780c */ /* 0x000fe20003fa5270 */
[--C-:B------:R-:W-:Y:S01]  /*2030*/  @P2 IMAD.MOV.U32 R40, RZ, RZ, R52.reuse ;  /* 0x000000ffff282224 */ /* 0x100fe200078e0034 */
[----:B------:R-:W-:Y:S01]  /*2040*/  IADD3.X R53, PT, PT, R27, UR5, RZ, P0, !PT ;  /* 0x000000051b357c10 */ /* 0x000fe200087fe4ff */
[--C-:B------:R-:W-:Y:S01]  /*2050*/  @P3 IMAD.MOV.U32 R41, RZ, RZ, R52.reuse ;  /* 0x000000ffff293224 */ /* 0x100fe200078e0034 */
[----:B------:R-:W-:Y:S01]  /*2060*/  ISETP.EQ.AND P0, PT, R50, 0x4, PT ;  /* 0x000000043200780c */ /* 0x000fe20003f02270 */
[----:B------:R-:W-:-:S12]  /*2070*/  @P4 IMAD.MOV.U32 R42, RZ, RZ, R52 ;  /* 0x000000ffff2a4224 */ /* 0x000fd800078e0034 */
[----:B------:R-:W-:Y:S01]  /*2080*/  @P0 IMAD.MOV.U32 R38, RZ, RZ, R52 ;  /* 0x000000ffff260224 */ /* 0x000fe200078e0034 */
        /* <DEDUP_REMOVED lines=31> */
[----:B------:R-:W-:Y:S01]  /*2280*/  @P3 IMAD.MOV.U32 R27, RZ, RZ, R40 ;  /* 0x000000ffff1b3224 */ /* 0x000fe200078e0028 */
[----:B------:R-:W-:Y:S01]  /*2290*/  @P4 MOV R27, R41 ;  /* 0x00000029001b4202 */ /* 0x000fe20000000f00 */
[----:B------:R-:W-:-:S06]  /*22a0*/  @P5 IMAD.MOV.U32 R27, RZ, RZ, R42 ;  /* 0x000000ffff1b5224 */ /* 0x000fcc00078e002a */
[----:B------:R-:W-:-:S05]  /*22b0*/  @P0 IMAD.MOV.U32 R27, RZ, RZ, R53 ;  /* 0x000000ffff1b0224 */ /* 0x000fca00078e0035 */
[----:B------:R-:W-:-:S07]  /*22c0*/  SHF.L.W.U32.HI R26, R27, R15, R26 ;  /* 0x0000000f1b1a7219 */ /* 0x000fce0000010e1a */
.L_x_96:
[----:B------:R-:W-:Y:S05]  /*22d0*/  BSYNC.RECONVERGENT B1 ;  /* 0x0000000000017941 */ /* 0x000fea0003800200 */
.L_x_95:
        /* <DEDUP_REMOVED lines=14> */
.L_x_93:
[----:B------:R-:W-:Y:S05]  /*23c0*/  BSYNC.RECONVERGENT B0 ;  /* 0x0000000000007941 */ /* 0x000fea0003800200 */
.L_x_92:
        /* <DEDUP_REMOVED lines=18> */
[----:B------:R-:W-:Y:S01]  /*24f0*/  IMAD.MOV.U32 R53, RZ, RZ, R32 ;  /* 0x000000ffff357224 */ /* 0x000fe200078e0020 */
[----:B------:R-:W-:Y:S02]  /*2500*/  MOV R52, R36 ;  /* 0x0000002400347202 */ /* 0x000fe40000000f00 */
[----:B------:R-:W-:-:S04]  /*2510*/  FFMA R26, R26, R49, RZ ;  /* 0x000000311a1a7223 */ /* 0x000fc800000000ff */
[----:B------:R-:W-:-:S04]  /*2520*/  FFMA R26, R26, R27, R49 ;  /* 0x0000001b1a1a7223 */ /* 0x000fc80000000031 */
[----:B------:R-:W-:-:S04]  /*2530*/  @P1 FADD R26, RZ, -R26 ;  /* 0x8000001aff1a1221 */ /* 0x000fc80000000000 */
[----:B------:R-:W-:Y:S01]  /*2540*/  FFMA R47, R48, R26, R47 ;  /* 0x0000001a302f7223 */ /* 0x000fe2000000002f */
[----:B0-----:R-:W-:Y:S06]  /*2550*/  @P2 BRA `(.L_x_98) ;  /* 0x00000004003c2947 */ /* 0x001fec0003800000 */
[----:B------:R-:W-:Y:S01]  /*2560*/  IMAD.MOV.U32 R49, RZ, RZ, RZ ;  /* 0x000000ffff317224 */ /* 0x000fe200078e00ff */
[----:B------:R-:W-:Y:S01]  /*2570*/  UMOV UR5, URZ ;  /* 0x000000ff00057c82 */ /* 0x000fe20008000000 */
[----:B------:R-:W-:-:S07]  /*2580*/  IMAD.MOV.U32 R51, RZ, RZ, RZ ;  /* 0x000000ffff337224 */ /* 0x000fce00078e00ff */
.L_x_99:
        /* <DEDUP_REMOVED lines=18> */
[----:B------:R-:W-:Y:S02]  /*26b0*/  @P2 MOV R40, R48 ;  /* 0x0000003000282202 */ /* 0x000fe40000000f00 */
[--C-:B------:R-:W-:Y:S02]  /*26c0*/  @P3 IMAD.MOV.U32 R41, RZ, RZ, R48.reuse ;  /* 0x000000ffff293224 */ /* 0x100fe400078e0030 */
        /* <DEDUP_REMOVED lines=15> */
[----:B------:R-:W-:Y:S01]  /*27c0*/  @P0 IMAD.MOV.U32 R26, RZ, RZ, R38 ;  /* 0x000000ffff1a0224 */ /* 0x000fe200078e0026 */
[----:B------:R-:W-:Y:S01]  /*27d0*/  @P1 MOV R26, R39 ;  /* 0x00000027001a1202 */ /* 0x000fe20000000f00 */
[----:B------:R-:W-:Y:S02]  /*27e0*/  @P0 IMAD.MOV.U32 R52, RZ, RZ, R39 ;  /* 0x000000ffff340224 */ /* 0x000fe400078e0027 */
[----:B------:R-:W-:-:S02]  /*27f0*/  @P1 IMAD.MOV.U32 R52, RZ, RZ, R40 ;  /* 0x000000ffff341224 */ /* 0x000fc400078e0028 */
[----:B------:R-:W-:Y:S02]  /*2800*/  @P2 IMAD.MOV.U32 R26, RZ, RZ, R40 ;  /* 0x000000ffff1a2224 */ /* 0x000fe400078e0028 */
[--C-:B------:R-:W-:Y:S02]  /*2810*/  @P2 IMAD.MOV.U32 R52, RZ, RZ, R41.reuse ;  /* 0x000000ffff342224 */ /* 0x100fe400078e0029 */
[----:B------:R-:W-:Y:S02]  /*2820*/  @P3 IMAD.MOV.U32 R26, RZ, RZ, R41 ;  /* 0x000000ffff1a3224 */ /* 0x000fe400078e0029 */
        /* <DEDUP_REMOVED lines=19> */
.L_x_101:
[----:B------:R-:W-:Y:S05]  /*2960*/  BSYNC.RECONVERGENT B1 ;  /* 0x0000000000017941 */ /* 0x000fea0003800200 */
.L_x_100:
        /* <DEDUP_REMOVED lines=14> */
.L_x_98:
[----:B------:R-:W-:Y:S05]  /*2a50*/  BSYNC.RECONVERGENT B0 ;  /* 0x0000000000007941 */ /* 0x000fea0003800200 */
.L_x_97:
        /* <DEDUP_REMOVED lines=12> */
[C---:B------:R-:W-:Y:S02]  /*2b20*/  FFMA R48, R27.reuse, R48, R49 ;  /* 0x000000301b307223 */ /* 0x040fe40000000031 */
[----:B------:R-:W-:-:S04]  /*2b30*/  FFMA R27, R27, R26, RZ ;  /* 0x0000001a1b1b7223 */ /* 0x000fc800000000ff */
[----:B------:R-:W-:Y:S01]  /*2b40*/  FFMA R27, R27, R48, R26 ;  /* 0x000000301b1b7223 */ /* 0x000fe2000000001a */
[C---:B------:R-:W-:Y:S02]  /*2b50*/  IMAD R26, R0.reuse, 0x5, RZ ;  /* 0x00000005001a7824 */ /* 0x040fe400078e02ff */
[----:B------:R-:W-:Y:S02]  /*2b60*/  IMAD R48, R0, 0x5, RZ ;  /* 0x0000000500307824 */ /* 0x000fe400078e02ff */
[----:B------:R-:W-:Y:S01]  /*2b70*/  @P2 FADD R27, RZ, -R27 ;  /* 0x8000001bff1b2221 */ /* 0x000fe20000000000 */
[----:B------:R-:W-:Y:S02]  /*2b80*/  I2FP.F32.U32 R26, R26 ;  /* 0x0000001a001a7245 */ /* 0x000fe40000201000 */
[----:B------:R-:W-:-:S03]  /*2b90*/  I2FP.F32.U32 R48, R48 ;  /* 0x0000003000307245 */ /* 0x000fc60000201000 */
[----:B------:R-:W-:-:S05]  /*2ba0*/  FMUL R26, R26, 0.19634954631328582764 ;  /* 0x3e490fdb1a1a7820 */ /* 0x000fca0000400000 */
[----:B------:R-:W-:Y:S01]  /*2bb0*/  FSETP.GE.AND P1, PT, |R26|, 105615, PT ;  /* 0x47ce47801a00780b */ /* 0x000fe20003f26200 */
[----:B------:R-:W-:Y:S01]  /*2bc0*/  FMUL R26, R48, 0.19634954631328582764 ;  /* 0x3e490fdb301a7820 */ /* 0x000fe20000400000 */
[----:B-----5:R-:W-:Y:S02]  /*2bd0*/  FMUL R48, R50, R27 ;  /* 0x0000001b32307220 */ /* 0x020fe40000400000 */
[----:B------:R-:W-:Y:S01]  /*2be0*/  SEL R52, R2, RZ, !P1 ;  /* 0x000000ff02347207 */ /* 0x000fe20004800000 */
[----:B------:R-:W-:Y:S01]  /*2bf0*/  FMUL R49, RZ, R26 ;  /* 0x0000001aff317220 */ /* 0x000fe20000400000 */
[----:B------:R-:W-:-:S04]  /*2c00*/  FSETP.EQ.OR P0, PT, |R26|, +INF , !P1 ;  /* 0x7f8000001a00780b */ /* 0x000fc80004f02600 */
[----:B------:R-:W-:-:S09]  /*2c10*/  FSEL R49, R8, R49, !P1 ;  /* 0x0000003108317208 */ /* 0x000fd20004800000 */
[----:B------:R-:W-:Y:S05]  /*2c20*/  @P0 BRA `(.L_x_103) ;  /* 0x0000000400340947 */ /* 0x000fea0003800000 */
[----:B------:R-:W-:Y:S01]  /*2c30*/  IMAD.SHL.U32 R49, R26, 0x100, RZ ;  /* 0x000001001a317824 */ /* 0x000fe200078e00ff */
[----:B------:R-:W-:Y:S01]  /*2c40*/  UMOV UR5, URZ ;  /* 0x000000ff00057c82 */ /* 0x000fe20008000000 */
[----:B------:R-:W-:Y:S02]  /*2c50*/  IMAD.MOV.U32 R53, RZ, RZ, RZ ;  /* 0x000000ffff357224 */ /* 0x000fe400078e00ff */
[----:B------:R-:W-:Y:S01]  /*2c60*/  IMAD.MOV.U32 R51, RZ, RZ, RZ ;  /* 0x000000ffff337224 */ /* 0x000fe200078e00ff */
[----:B------:R-:W-:-:S07]  /*2c70*/  LOP3.LUT R49, R49, 0x80000000, RZ, 0xfc, !PT ;  /* 0x8000000031317812 */ /* 0x000fce00078efcff */
.L_x_104:
[----:B------:R-:W0:Y:S02]  /*2c80*/  LDC.64 R26, c[0x4][RZ] ;  /* 0x01000000ff1a7b82 */ /* 0x000e240000000a00 */
[----:B0-----:R-:W-:-:S06]  /*2c90*/  IMAD.WIDE.U32 R26, R51, 0x4, R26 ;  /* 0x00000004331a7825 */ /* 0x001fcc00078e001a */
[----:B------:R-:W2:Y:S01]  /*2ca0*/  LDG.E.CONSTANT R26, desc[UR10][R26.64] ;  /* 0x0000000a1a1a7981 */ /* 0x000ea2000c1e9900 */
[C---:B------:R-:W-:Y:S01]  /*2cb0*/  IMAD.SHL.U32 R50, R51.reuse, 0x4, RZ ;  /* 0x0000000433327824 */ /* 0x040fe200078e00ff */
[----:B------:R-:W-:-:S04]  /*2cc0*/  IADD3 R51, PT, PT, R51, 0x1, RZ ;  /* 0x0000000133337810 */ /* 0x000fc80007ffe0ff */
        /* <DEDUP_REMOVED lines=25> */
[----:B------:R-:W-:Y:S01]  /*2e60*/  @P3 IMAD.MOV.U32 R49, RZ, RZ, R37 ;  /* 0x000000ffff313224 */ /* 0x000fe200078e0025 */
[C---:B------:R-:W-:Y:S01]  /*2e70*/  ISETP.EQ.AND P3, PT, R24.reuse, -0x4, PT ;  /* 0xfffffffc1800780c */ /* 0x040fe20003f62270 */
[--C-:B------:R-:W-:Y:S01]  /*2e80*/  @P4 IMAD.MOV.U32 R49, RZ, RZ, R38.reuse ;  /* 0x000000ffff314224 */ /* 0x100fe200078e0026 */
[----:B------:R-:W-:Y:S01]  /*2e90*/  @P4 MOV R26, R37 ;  /* 0x00000025001a4202 */ /* 0x000fe20000000f00 */
[----:B------:R-:W-:Y:S01]  /*2ea0*/  @P0 IMAD.MOV.U32 R26, RZ, RZ, R38 ;  /* 0x000000ffff1a0224 */ /* 0x000fe200078e0026 */
[----:B------:R-:W-:Y:S01]  /*2eb0*/  ISETP.EQ.AND P4, PT, R24, RZ, PT ;  /* 0x000000ff1800720c */ /* 0x000fe20003f82270 */
[--C-:B------:R-:W-:Y:S02]  /*2ec0*/  @P0 IMAD.MOV.U32 R49, RZ, RZ, R39.reuse ;  /* 0x000000ffff310224 */ /* 0x100fe400078e0027 */
[----:B------:R-:W-:Y:S02]  /*2ed0*/  @P1 IMAD.MOV.U32 R26, RZ, RZ, R39 ;  /* 0x000000ffff1a1224 */ /* 0x000fe400078e0027 */
[----:B------:R-:W-:-:S02]  /*2ee0*/  @P1 IMAD.MOV.U32 R49, RZ, RZ, R40 ;  /* 0x000000ffff311224 */ /* 0x000fc400078e0028 */
[----:B------:R-:W-:Y:S02]  /*2ef0*/  @P2 IMAD.MOV.U32 R26, RZ, RZ, R40 ;  /* 0x000000ffff1a2224 */ /* 0x000fe400078e0028 */
[----:B------:R-:W-:Y:S01]  /*2f00*/  @P2 IMAD.MOV.U32 R49, RZ, RZ, R41 ;  /* 0x000000ffff312224 */ /* 0x000fe200078e0029 */
[----:B------:R-:W-:Y:S01]  /*2f10*/  @P3 MOV R26, R41 ;  /* 0x00000029001a3202 */ /* 0x000fe20000000f00 */
        /* <DEDUP_REMOVED lines=15> */
.L_x_106:
[----:B------:R-:W-:Y:S05]  /*3010*/  BSYNC.RECONVERGENT B1 ;  /* 0x0000000000017941 */ /* 0x000fea0003800200 */
.L_x_105:
        /* <DEDUP_REMOVED lines=14> */
.L_x_103:
[----:B------:R-:W-:Y:S05]  /*3100*/  BSYNC.RECONVERGENT B0 ;  /* 0x0000000000007941 */ /* 0x000fea0003800200 */
.L_x_102:
        /* <DEDUP_REMOVED lines=18> */
[----:B------:R-:W-:Y:S01]  /*3230*/  MOV R53, R32 ;  /* 0x0000002000357202 */ /* 0x000fe20000000f00 */
[----:B------:R-:W-:Y:S02]  /*3240*/  IMAD.MOV.U32 R52, RZ, RZ, R36 ;  /* 0x000000ffff347224 */ /* 0x000fe400078e0024 */
        /* <DEDUP_REMOVED lines=8> */
.L_x_109:
        /* <DEDUP_REMOVED lines=17> */
[----:B------:R-:W-:Y:S02]  /*33e0*/  @P1 MOV R39, R48 ;  /* 0x0000003000271202 */ /* 0x000fe40000000f00 */
[--C-:B------:R-:W-:Y:S02]  /*33f0*/  @P2 IMAD.MOV.U32 R40, RZ, RZ, R48.reuse ;  /* 0x000000ffff282224 */ /* 0x100fe400078e0030 */
        /* <DEDUP_REMOVED lines=42> */
.L_x_111:
[----:B------:R-:W-:Y:S05]  /*36a0*/  BSYNC.RECONVERGENT B1 ;  /* 0x0000000000017941 */ /* 0x000fea0003800200 */
.L_x_110:
        /* <DEDUP_REMOVED lines=14> */
.L_x_108:
[----:B------:R-:W-:Y:S05]  /*3790*/  BSYNC.RECONVERGENT B0 ;  /* 0x0000000000007941 */ /* 0x000fea0003800200 */
.L_x_107:
        /* <DEDUP_REMOVED lines=20> */
[----:B------:R-:W-:Y:S02]  /*38e0*/  FMUL R26, R26, 0.19634954631328582764 ;  /* 0x3e490fdb1a1a7820 */ /* 0x000fe40000400000 */
[----:B------:R-:W-:Y:S01]  /*38f0*/  FMUL R51, R48, 0.19634954631328582764 ;  /* 0x3e490fdb30337820 */ /* 0x000fe20000400000 */
[----:B-----5:R-:W-:Y:S02]  /*3900*/  FMUL R48, R50, R27 ;  /* 0x0000001b32307220 */ /* 0x020fe40000400000 */
[----:B------:R-:W-:Y:S01]  /*3910*/  FSETP.GE.AND P1, PT, |R26|, 105615, PT ;  /* 0x47ce47801a00780b */ /* 0x000fe20003f26200 */
[----:B------:R-:W-:-:S03]  /*3920*/  FMUL R26, RZ, R51 ;  /* 0x00000033ff1a7220 */ /* 0x000fc60000400000 */
[----:B------:R-:W-:Y:S02]  /*3930*/  FSETP.EQ.OR P0, PT, |R51|, +INF , !P1 ;  /* 0x7f8000003300780b */ /* 0x000fe40004f02600 */
[----:B------:R-:W-:Y:S02]  /*3940*/  FSEL R49, R9, R26, !P1 ;  /* 0x0000001a09317208 */ /* 0x000fe40004800000 */
[----:B------:R-:W-:-:S09]  /*3950*/  SEL R52, R3, RZ, !P1 ;  /* 0x000000ff03347207 */ /* 0x000fd20004800000 */
[----:B------:R-:W-:Y:S05]  /*3960*/  @P0 BRA `(.L_x_113) ;  /* 0x0000000400340947 */ /* 0x000fea0003800000 */
[----:B------:R-:W-:Y:S01]  /*3970*/  IMAD.SHL.U32 R49, R51, 0x100, RZ ;  /* 0x0000010033317824 */ /* 0x000fe200078e00ff */
[----:B------:R-:W-:Y:S01]  /*3980*/  UMOV UR5, URZ ;  /* 0x000000ff00057c82 */ /* 0x000fe20008000000 */
[----:B------:R-:W-:Y:S02]  /*3990*/  IMAD.MOV.U32 R53, RZ, RZ, RZ ;  /* 0x000000ffff357224 */ /* 0x000fe400078e00ff */
[----:B------:R-:W-:Y:S01]  /*39a0*/  IMAD.MOV.U32 R51, RZ, RZ, RZ ;  /* 0x000000ffff337224 */ /* 0x000fe200078e00ff */
[----:B------:R-:W-:-:S07]  /*39b0*/  LOP3.LUT R49, R49, 0x80000000, RZ, 0xfc, !PT ;  /* 0x8000000031317812 */ /* 0x000fce00078efcff */
.L_x_114:
[----:B------:R-:W0:Y:S02]  /*39c0*/  LDC.64 R26, c[0x4][RZ] ;  /* 0x01000000ff1a7b82 */ /* 0x000e240000000a00 */
[----:B0-----:R-:W-:-:S06]  /*39d0*/  IMAD.WIDE.U32 R26, R51, 0x4, R26 ;  /* 0x00000004331a7825 */ /* 0x001fcc00078e001a */
[----:B------:R-:W2:Y:S01]  /*39e0*/  LDG.E.CONSTANT R26, desc[UR10][R26.64] ;  /* 0x0000000a1a1a7981 */ /* 0x000ea2000c1e9900 */
[C---:B------:R-:W-:Y:S01]  /*39f0*/  SHF.L.U32 R50, R51.reuse, 0x2, RZ ;  /* 0x0000000233327819 */ /* 0x040fe200000006ff */
        /* <DEDUP_REMOVED lines=25> */
[C---:B------:R-:W-:Y:S02]  /*3b90*/  ISETP.EQ.AND P5, PT, R25.reuse, 0x4, PT ;  /* 0x000000041900780c */ /* 0x040fe40003fa2270 */
[----:B------:R-:W-:Y:S01]  /*3ba0*/  @P3 MOV R52, R37 ;  /* 0x0000002500343202 */ /* 0x000fe20000000f00 */
[----:B------:R-:W-:Y:S01]  /*3bb0*/  @P4 IMAD.MOV.U32 R26, RZ, RZ, R37 ;  /* 0x000000ffff1a4224 */ /* 0x000fe200078e0025 */
[C---:B------:R-:W-:Y:S01]  /*3bc0*/  ISETP.EQ.AND P3, PT, R25.reuse, -0x4, PT ;  /* 0xfffffffc1900780c */ /* 0x040fe20003f62270 */
[--C-:B------:R-:W-:Y:S01]  /*3bd0*/  @P4 IMAD.MOV.U32 R52, RZ, RZ, R38.reuse ;  /* 0x000000ffff344224 */ /* 0x100fe200078e0026 */
[----:B------:R-:W-:Y:S01]  /*3be0*/  ISETP.EQ.AND P4, PT, R25, RZ, PT ;  /* 0x000000ff1900720c */ /* 0x000fe20003f82270 */
[----:B------:R-:W-:Y:S02]  /*3bf0*/  @P0 IMAD.MOV.U32 R26, RZ, RZ, R38 ;  /* 0x000000ffff1a0224 */ /* 0x000fe400078e0026 */
[--C-:B------:R-:W-:Y:S02]  /*3c00*/  @P0 IMAD.MOV.U32 R52, RZ, RZ, R39.reuse ;  /* 0x000000ffff340224 */ /* 0x100fe400078e0027 */
[----:B------:R-:W-:-:S02]  /*3c10*/  @P1 IMAD.MOV.U32 R26, RZ, RZ, R39 ;  /* 0x000000ffff1a1224 */ /* 0x000fc400078e0027 */
[--C-:B------:R-:W-:Y:S01]  /*3c20*/  @P1 IMAD.MOV.U32 R52, RZ, RZ, R40.reuse ;  /* 0x000000ffff341224 */ /* 0x100fe200078e0028 */
[----:B------:R-:W-:Y:S01]  /*3c30*/  @P2 MOV R52, R41 ;  /* 0x0000002900342202 */ /* 0x000fe20000000f00 */
[----:B------:R-:W-:Y:S02]  /*3c40*/  @P2 IMAD.MOV.U32 R26, RZ, RZ, R40 ;  /* 0x000000ffff1a2224 */ /* 0x000fe400078e0028 */
[----:B------:R-:W-:Y:S02]  /*3c50*/  @P3 IMAD.MOV.U32 R26, RZ, RZ, R41 ;  /* 0x000000ffff1a3224 */ /* 0x000fe400078e0029 */
[--C-:B------:R-:W-:Y:S02]  /*3c60*/  @P3 IMAD.MOV.U32 R52, RZ, RZ, R42.reuse ;  /* 0x000000ffff343224 */ /* 0x100fe400078e002a */
[----:B------:R-:W-:Y:S02]  /*3c70*/  @P4 IMAD.MOV.U32 R26, RZ, RZ, R42 ;  /* 0x000000ffff1a4224 */ /* 0x000fe400078e002a */
[----:B------:R-:W-:-:S02]  /*3c80*/  @P4 IMAD.MOV.U32 R52, RZ, RZ, R53 ;  /* 0x000000ffff344224 */ /* 0x000fc400078e0035 */
        /* <DEDUP_REMOVED lines=12> */
.L_x_116:
[----:B------:R-:W-:Y:S05]  /*3d50*/  BSYNC.RECONVERGENT B1 ;  /* 0x0000000000017941 */ /* 0x000fea0003800200 */
.L_x_115:
        /* <DEDUP_REMOVED lines=14> */
.L_x_113:
[----:B------:R-:W-:Y:S05]  /*3e40*/  BSYNC.RECONVERGENT B0 ;  /* 0x0000000000007941 */ /* 0x000fea0003800200 */
.L_x_112:
[C---:B------:R-:W-:Y:S01]  /*3e50*/  LOP3.LUT R26, R52.reuse, 0x1, RZ, 0xc0, !PT ;  /* 0x00000001341a7812 */ /* 0x040fe200078ec0ff */
[----:B------:R-:W-:Y:S01]  /*3e60*/  UIMAD.WIDE UR8, UR14, 0x4, UR8 ;  /* 0x000000040e0878a5 */ /* 0x000fe2000f8e0208 */
[----:B------:R-:W-:Y:S01]  /*3e70*/  VIADD R52, R52, 0x1 ;  /* 0x0000000134347836 */ /* 0x000fe20000000000 */
[----:B------:R-:W-:Y:S02]  /*3e80*/  ISETP.NE.AND P2, PT, R46, RZ, PT ;  /* 0x000000ff2e00720c */ /* 0x000fe40003f45270 */
[----:B------:R-:W-:Y:S01]  /*3e90*/  ISETP.NE.U32.AND P0, PT, R26, 0x1, PT ;  /* 0x000000011a00780c */ /* 0x000fe20003f05070 */
[----:B------:R-:W-:Y:S01]  /*3ea0*/  FMUL R26, R49, R49 ;  /* 0x00000031311a7220 */ /* 0x000fe20000400000 */
[----:B------:R-:W-:Y:S02]  /*3eb0*/  MOV R51, UR9 ;  /* 0x0000000900337c02 */ /* 0x000fe40008000f00 */
[----:B------:R-:W-:Y:S01]  /*3ec0*/  FSEL R50, R44, 0.041666727513074874878, !P0 ;  /* 0x3d2aaabb2c327808 */ /* 0x000fe20004000000 */
[----:B------:R-:W-:Y:S01]  /*3ed0*/  FFMA R27, R26, R43, -0.0013887860113754868507 ;  /* 0xbab607ed1a1b7423 */ /* 0x000fe2000000002b */
[----:B------:R-:W-:-:S04]  /*3ee0*/  LOP3.LUT P1, RZ, R52, 0x2, RZ, 0xc0, !PT ;  /* 0x0000000234ff7812 */ /* 0x000fc8000782c0ff */
        /* <DEDUP_REMOVED lines=18> */
.L_x_119:
        /* <DEDUP_REMOVED lines=15> */
[----:B------:R-:W-:Y:S02]  /*4100*/  ISETP.NE.AND P5, PT, R51, 0x6, PT ;  /* 0x000000063300780c */ /* 0x000fe40003fa5270 */
[----:B------:R-:W-:Y:S01]  /*4110*/  @P0 MOV R38, R48 ;  /* 0x0000003000260202 */ /* 0x000fe20000000f00 */
[--C-:B------:R-:W-:Y:S02]  /*4120*/  @P1 IMAD.MOV.U32 R39, RZ, RZ, R48.reuse ;  /* 0x000000ffff271224 */ /* 0x100fe400078e0030 */
        /* <DEDUP_REMOVED lines=43> */
.L_x_121:
[----:B------:R-:W-:Y:S05]  /*43e0*/  BSYNC.RECONVERGENT B1 ;  /* 0x0000000000017941 */ /* 0x000fea0003800200 */
.L_x_120:
        /* <DEDUP_REMOVED lines=14> */
.L_x_118:
[----:B------:R-:W-:Y:S05]  /*44d0*/  BSYNC.RECONVERGENT B0 ;  /* 0x0000000000007941 */ /* 0x000fea0003800200 */
.L_x_117:
        /* <DEDUP_REMOVED lines=30> */
[----:B------:R-:W-:Y:S01]  /*46c0*/  MOV R51, RZ ;  /* 0x000000ff00337202 */ /* 0x000fe20000000f00 */
[----:B------:R-:W-:Y:S01]  /*46d0*/  IMAD.MOV.U32 R53, RZ, RZ, RZ ;  /* 0x000000ffff357224 */ /* 0x000fe200078e00ff */
[----:B------:R-:W-:Y:S02]  /*46e0*/  UMOV UR5, URZ ;  /* 0x000000ff00057c82 */ /* 0x000fe40008000000 */
[----:B------:R-:W-:-:S07]  /*46f0*/  LOP3.LUT R49, R49, 0x80000000, RZ, 0xfc, !PT ;  /* 0x8000000031317812 */ /* 0x000fce00078efcff */
.L_x_124:
        /* <DEDUP_REMOVED lines=17> */
[--C-:B------:R-:W-:Y:S01]  /*4810*/  @P2 IMAD.MOV.U32 R40, RZ, RZ, R52.reuse ;  /* 0x000000ffff282224 */ /* 0x100fe200078e0034 */
[----:B------:R-:W-:Y:S01]  /*4820*/  @P4 MOV R42, R52 ;  /* 0x00000034002a4202 */ /* 0x000fe20000000f00 */
[----:B------:R-:W-:-:S10]  /*4830*/  @P3 IMAD.MOV.U32 R41, RZ, RZ, R52 ;  /* 0x000000ffff293224 */ /* 0x000fd400078e0034 */
        /* <DEDUP_REMOVED lines=31> */
[----:B------:R-:W-:Y:S01]  /*4a30*/  SHF.L.W.U32.HI R49, R26, R18, R49 ;  /* 0x000000121a317219 */ /* 0x000fe20000010e31 */
[----:B------:R-:W-:Y:S02]  /*4a40*/  @P3 IMAD.MOV.U32 R27, RZ, RZ, R40 ;  /* 0x000000ffff1b3224 */ /* 0x000fe400078e0028 */
[----:B------:R-:W-:Y:S02]  /*4a50*/  @P4 IMAD.MOV.U32 R27, RZ, RZ, R41 ;  /* 0x000000ffff1b4224 */ /* 0x000fe400078e0029 */
[----:B------:R-:W-:-:S04]  /*4a60*/  @P5 IMAD.MOV.U32 R27, RZ, RZ, R42 ;  /* 0x000000ffff1b5224 */ /* 0x000fc800078e002a */
[----:B------:R-:W-:-:S05]  /*4a70*/  @P0 IMAD.MOV.U32 R27, RZ, RZ, R53 ;  /* 0x000000ffff1b0224 */ /* 0x000fca00078e0035 */
[----:B------:R-:W-:-:S07]  /*4a80*/  SHF.L.W.U32.HI R26, R27, R18, R26 ;  /* 0x000000121b1a7219 */ /* 0x000fce0000010e1a */
.L_x_126:
[----:B------:R-:W-:Y:S05]  /*4a90*/  BSYNC.RECONVERGENT B1 ;  /* 0x0000000000017941 */ /* 0x000fea0003800200 */
.L_x_125:
        /* <DEDUP_REMOVED lines=14> */
.L_x_123:
[----:B------:R-:W-:Y:S05]  /*4b80*/  BSYNC.RECONVERGENT B0 ;  /* 0x0000000000007941 */ /* 0x000fea0003800200 */
.L_x_122:
        /* <DEDUP_REMOVED lines=14> */
[----:B------:R-:W-:-:S06]  /*4c70*/  MOV R50, UR8 ;  /* 0x0000000800327c02 */ /* 0x000fcc0008000f00 */
        /* <DEDUP_REMOVED lines=13> */
.L_x_129:
        /* <DEDUP_REMOVED lines=14> */
[----:B------:R-:W-:Y:S02]  /*4e30*/  @P5 MOV R37, R48 ;  /* 0x0000003000255202 */ /* 0x000fe40000000f00 */
[----:B------:R-:W-:Y:S01]  /*4e40*/  ISETP.NE.AND P5, PT, R51, 0x6, PT ;  /* 0x000000063300780c */ /* 0x000fe20003fa5270 */
[--C-:B------:R-:W-:Y:S02]  /*4e50*/  @P0 IMAD.MOV.U32 R38, RZ, RZ, R48.reuse ;  /* 0x000000ffff260224 */ /* 0x100fe400078e0030 */
        /* <DEDUP_REMOVED lines=37> */
[----:B------:R-:W-:Y:S01]  /*50b0*/  @P4 MOV R51, R41 ;  /* 0x0000002900334202 */ /* 0x000fe20000000f00 */
[----:B------:R-:W-:Y:S01]  /*50c0*/  @P5 IMAD.MOV.U32 R51, RZ, RZ, R42 ;  /* 0x000000ffff335224 */ /* 0x000fe200078e002a */
[----:B------:R-:W-:-:S05]  /*50d0*/  SHF.R.U32.HI R27, RZ, R34, R26 ;  /* 0x00000022ff1b7219 */ /* 0x000fca000001161a */
[----:B------:R-:W-:Y:S02]  /*50e0*/  @P0 IMAD.MOV.U32 R51, RZ, RZ, R49 ;  /* 0x000000ffff330224 */ /* 0x000fe400078e0031 */
[----:B------:R-:W-:-:S03]  /*50f0*/  IMAD.IADD R52, R52, 0x1, R27 ;  /* 0x0000000134347824 */ /* 0x000fc600078e021b */
[----:B------:R-:W-:-:S05]  /*5100*/  SHF.R.U32.HI R49, RZ, R34, R51 ;  /* 0x00000022ff317219 */ /* 0x000fca0000011633 */
[----:B------:R-:W-:-:S07]  /*5110*/  IMAD.IADD R26, R48, 0x1, R49 ;  /* 0x00000001301a7824 */ /* 0x000fce00078e0231 */
.L_x_131:
[----:B------:R-:W-:Y:S05]  /*5120*/  BSYNC.RECONVERGENT B1 ;  /* 0x0000000000017941 */ /* 0x000fea0003800200 */
.L_x_130:
        /* <DEDUP_REMOVED lines=14> */
.L_x_128:
[----:B------:R-:W-:Y:S05]  /*5210*/  BSYNC.RECONVERGENT B0 ;  /* 0x0000000000007941 */ /* 0x000fea0003800200 */
.L_x_127:
        /* <DEDUP_REMOVED lines=30> */
[----:B------:R-:W-:Y:S01]  /*5400*/  MOV R53, RZ ;  /* 0x000000ff00357202 */ /* 0x000fe20000000f00 */
[----:B------:R-:W-:Y:S01]  /*5410*/  IMAD.MOV.U32 R51, RZ, RZ, RZ ;  /* 0x000000ffff337224 */ /* 0x000fe200078e00ff */
[----:B------:R-:W-:Y:S02]  /*5420*/  UMOV UR5, URZ ;  /* 0x000000ff00057c82 */ /* 0x000fe40008000000 */
[----:B------:R-:W-:-:S07]  /*5430*/  LOP3.LUT R49, R49, 0x80000000, RZ, 0xfc, !PT ;  /* 0x8000000031317812 */ /* 0x000fce00078efcff */
.L_x_134:
        /* <DEDUP_REMOVED lines=57> */
.L_x_136:
[----:B------:R-:W-:Y:S05]  /*57d0*/  BSYNC.RECONVERGENT B1 ;  /* 0x0000000000017941 */ /* 0x000fea0003800200 */
.L_x_135:
        /* <DEDUP_REMOVED lines=14> */
.L_x_133:
[----:B------:R-:W-:Y:S05]  /*58c0*/  BSYNC.RECONVERGENT B0 ;  /* 0x0000000000007941 */ /* 0x000fea0003800200 */
.L_x_132:
        /* <DEDUP_REMOVED lines=28> */
.L_x_139:
        /* <DEDUP_REMOVED lines=61> */
.L_x_141:
[----:B------:R-:W-:Y:S05]  /*5e60*/  BSYNC.RECONVERGENT B1 ;  /* 0x0000000000017941 */ /* 0x000fea0003800200 */
.L_x_140:
        /* <DEDUP_REMOVED lines=14> */
.L_x_138:
[----:B------:R-:W-:Y:S05]  /*5f50*/  BSYNC.RECONVERGENT B0 ;  /* 0x0000000000007941 */ /* 0x000fea0003800200 */
.L_x_137:
[C---:B------:R-:W-:Y:S01]  /*5f60*/  LOP3.LUT R27, R53.reuse, 0x1, RZ, 0xc0, !PT ;  /* 0x00000001351b7812 */ /* 0x040fe200078ec0ff */
[----:B------:R-:W-:Y:S01]  /*5f70*/  BSSY.RECONVERGENT B0, `(.L_x_142) ;  /* 0x0000069000007945 */ /* 0x000fe20003800200 */
[----:B------:R-:W-:Y:S02]  /*5f80*/  IADD3 R26, PT, PT, R53, 0x1, RZ ;  /* 0x00000001351a7810 */ /* 0x000fe40007ffe0ff */
        /* <DEDUP_REMOVED lines=20> */
[----:B-----5:R-:W-:-:S03]  /*60d0*/  FMUL R48, R50, R27 ;  /* 0x0000001b32307220 */ /* 0x020fc60000400000 */
[----:B------:R-:W-:Y:S01]  /*60e0*/  FMUL R49, RZ, R26 ;  /* 0x0000001aff317220 */ /* 0x000fe20000400000 */
[----:B------:R-:W-:-:S04]  /*60f0*/  FSETP.EQ.OR P0, PT, |R26|, +INF , !P1 ;  /* 0x7f8000001a00780b */ /* 0x000fc80004f02600 */
[----:B------:R-:W-:Y:S02]  /*6100*/  FSEL R52, R12, R49, !P1 ;  /* 0x000000310c347208 */ /* 0x000fe40004800000 */
[----:B------:R-:W-:-:S07]  /*6110*/  SEL R49, R6, RZ, !P1 ;  /* 0x000000ff06317207 */ /* 0x000fce0004800000 */
[----:B------:R-:W-:Y:S05]  /*6120*/  @P0 BRA `(.L_x_143) ;  /* 0x0000000400340947 */ /* 0x000fea0003800000 */
[----:B------:R-:W-:Y:S01]  /*6130*/  IMAD.SHL.U32 R49, R26, 0x100, RZ ;  /* 0x000001001a317824 */ /* 0x000fe200078e00ff */
[----:B------:R-:W-:Y:S01]  /*6140*/  UMOV UR5, URZ ;  /* 0x000000ff00057c82 */ /* 0x000fe20008000000 */
[----:B------:R-:W-:Y:S02]  /*6150*/  IMAD.MOV.U32 R53, RZ, RZ, RZ ;  /* 0x000000ffff357224 */ /* 0x000fe400078e00ff */
[----:B------:R-:W-:Y:S01]  /*6160*/  IMAD.MOV.U32 R51, RZ, RZ, RZ ;  /* 0x000000ffff337224 */ /* 0x000fe200078e00ff */
[----:B------:R-:W-:-:S07]  /*6170*/  LOP3.LUT R49, R49, 0x80000000, RZ, 0xfc, !PT ;  /* 0x8000000031317812 */ /* 0x000fce00078efcff */
.L_x_144:
        /* <DEDUP_REMOVED lines=57> */
.L_x_146:
[----:B------:R-:W-:Y:S05]  /*6510*/  BSYNC.RECONVERGENT B1 ;  /* 0x0000000000017941 */ /* 0x000fea0003800200 */
.L_x_145:
        /* <DEDUP_REMOVED lines=14> */
.L_x_143:
[----:B------:R-:W-:Y:S05]  /*6600*/  BSYNC.RECONVERGENT B0 ;  /* 0x0000000000007941 */ /* 0x000fea0003800200 */
.L_x_142:
[----:B------:R-:W-:Y:S01]  /*6610*/  ISETP.NE.AND P2, PT, R46, RZ, PT ;  /* 0x000000ff2e00720c */ /* 0x000fe20003f45270 */
[----:B------:R-:W-:Y:S01]  /*6620*/  FMUL R46, R52, R52 ;  /* 0x00000034342e7220 */ /* 0x000fe20000400000 */
[C---:B------:R-:W-:Y:S01]  /*6630*/  LOP3.LUT R26, R49.reuse, 0x1, RZ, 0xc0, !PT ;  /* 0x00000001311a7812 */ /* 0x040fe200078ec0ff */
[----:B------:R-:W-:Y:S01]  /*6640*/  UIMAD.WIDE UR6, UR14, 0x4, UR6 ;  /* 0x000000040e0678a5 */ /* 0x000fe2000f8e0206 */
[----:B------:R-:W-:Y:S02]  /*6650*/  VIADD R49, R49, 0x1 ;  /* 0x0000000131317836 */ /* 0x000fe40000000000 */
[----:B------:R-:W-:Y:S01]  /*6660*/  ISETP.NE.U32.AND P0, PT, R26, 0x1, PT ;  /* 0x000000011a00780c */ /* 0x000fe20003f05070 */
[----:B------:R-:W-:Y:S02]  /*6670*/  FFMA R26, R46, R43, -0.0013887860113754868507 ;  /* 0xbab607ed2e1a7423 */ /* 0x000fe4000000002b */
[----:B------:R-:W-:-:S03]  /*6680*/  LOP3.LUT P1, RZ, R49, 0x2, RZ, 0xc0, !PT ;  /* 0x0000000231ff7812 */ /* 0x000fc6000782c0ff */
[----:B------:R-:W-:Y:S02]  /*6690*/  FSEL R27, R26, -0.00019574658654164522886, P0 ;  /* 0xb94d41531a1b7808 */ /* 0x000fe40000000000 */
[----:B------:R-:W-:-:S05]  /*66a0*/  FSEL R26, R44, 0.041666727513074874878, !P0 ;  /* 0x3d2aaabb2c1a7808 */ /* 0x000fca0004000000 */
[----:B------:R-:W-:Y:S01]  /*66b0*/  FFMA R27, R46, R27, R26 ;  /* 0x0000001b2e1b7223 */ /* 0x000fe2000000001a */
[----:B------:R-:W-:-:S05]  /*66c0*/  FSEL R26, -R45, -0.4999999701976776123, !P0 ;  /* 0xbeffffff2d1a7808 */ /* 0x000fca0004000100 */
[----:B------:R-:W-:Y:S01]  /*66d0*/  FFMA R50, R46, R27, R26 ;  /* 0x0000001b2e327223 */ /* 0x000fe2000000001a */
[----:B------:R-:W-:Y:S01]  /*66e0*/  MOV R26, UR6 ;  /* 0x00000006001a7c02 */ /* 0x000fe20008000f00 */
[----:B------:R-:W-:-:S05]  /*66f0*/  IMAD.U32 R27, RZ, RZ, UR7 ;  /* 0x00000007ff1b7e24 */ /* 0x000fca000f8e00ff */
[----:B------:R0:W5:Y:S01]  /*6700*/  LDG.E.CONSTANT R49, desc[UR10][R26.64] ;  /* 0x0000000a1a317981 */ /* 0x000162000c1e9900 */
[----:B------:R-:W-:Y:S01]  /*6710*/  FSEL R51, R52, 1, !P0 ;  /* 0x3f80000034337808 */ /* 0x000fe20004000000 */
[----:B------:R-:W-:Y:S04]  /*6720*/  BSSY.RECONVERGENT B0, `(.L_x_147) ;  /* 0x0000055000007945 */ /* 0x000fe80003800200 */
        /* <DEDUP_REMOVED lines=8> */
.L_x_149:
[----:B------:R-:W0:Y:S02]  /*67b0*/  LDC.64 R26, c[0x4][RZ] ;  /* 0x01000000ff1a7b82 */ /* 0x000e240000000a00 */
[----:B0-----:R-:W-:-:S05]  /*67c0*/  IMAD.WIDE.U32 R46, R53, 0x4, R26 ;  /* 0x00000004352e7825 */ /* 0x001fca00078e001a */
[----:B------:R-:W2:Y:S01]  /*67d0*/  LDG.E.CONSTANT R26, desc[UR10][R46.64] ;  /* 0x0000000a2e1a7981 */ /* 0x000ea2000c1e9900 */
[C---:B------:R-:W-:Y:S02]  /*67e0*/  IMAD.SHL.U32 R27, R53.reuse, 0x4, RZ ;  /* 0x00000004351b7824 */ /* 0x040fe400078e00ff */
[----:B------:R-:W-:-:S03]  /*67f0*/  VIADD R53, R53, 0x1 ;  /* 0x0000000135357836 */ /* 0x000fc60000000000 */
[C---:B------:R-:W-:Y:S02]  /*6800*/  ISETP.EQ.AND P0, PT, R27.reuse, RZ, PT ;  /* 0x000000ff1b00720c */ /* 0x040fe40003f02270 */
[C---:B------:R-:W-:Y:S02]  /*6810*/  ISETP.EQ.AND P5, PT, R27.reuse, 0x4, PT ;  /* 0x000000041b00780c */ /* 0x040fe40003fa2270 */
        /* <DEDUP_REMOVED lines=10> */
[----:B------:R-:W-:Y:S01]  /*68c0*/  @P5 MOV R38, R26 ;  /* 0x0000001a00265202 */ /* 0x000fe20000000f00 */
[--C-:B------:R-:W-:Y:S02]  /*68d0*/  @P3 IMAD.MOV.U32 R40, RZ, RZ, R26.reuse ;  /* 0x000000ffff283224 */ /* 0x100fe400078e001a */
[--C-:B------:R-:W-:Y:S02]  /*68e0*/  @P2 IMAD.MOV.U32 R41, RZ, RZ, R26.reuse ;  /* 0x000000ffff292224 */ /* 0x100fe400078e001a */
[----:B------:R-:W-:-:S06]  /*68f0*/  @P1 IMAD.MOV.U32 R42, RZ, RZ, R26 ;  /* 0x000000ffff2a1224 */ /* 0x000fcc00078e001a */
        /* <DEDUP_REMOVED lines=8> */
[C---:B------:R-:W-:Y:S01]  /*6980*/  ISETP.EQ.AND P5, PT, R35.reuse, RZ, PT ;  /* 0x000000ff2300720c */ /* 0x040fe20003fa2270 */
[--C-:B------:R-:W-:Y:S01]  /*6990*/  @P3 IMAD.MOV.U32 R32, RZ, RZ, R37.reuse ;  /* 0x000000ffff203224 */ /* 0x100fe200078e0025 */
[C---:B------:R-:W-:Y:S01]  /*69a0*/  ISETP.EQ.AND P3, PT, R35.reuse, -0x4, PT ;  /* 0xfffffffc2300780c */ /* 0x040fe20003f62270 */
[----:B------:R-:W-:Y:S01]  /*69b0*/  @P4 IMAD.MOV.U32 R26, RZ, RZ, R37 ;  /* 0x000000ffff1a4224 */ /* 0x000fe200078e0025 */
[----:B------:R-:W-:Y:S01]  /*69c0*/  @P4 MOV R32, R38 ;  /* 0x0000002600204202 */ /* 0x000fe20000000f00 */
[----:B------:R-:W-:Y:S01]  /*69d0*/  @P2 IMAD.MOV.U32 R26, RZ, RZ, R38 ;  /* 0x000000ffff1a2224 */ /* 0x000fe200078e0026 */
[----:B------:R-:W-:Y:S01]  /*69e0*/  ISETP.EQ.AND P4, PT, R35, 0x4, PT ;  /* 0x000000042300780c */ /* 0x000fe20003f82270 */
        /* <DEDUP_REMOVED lines=12> */
[----:B------:R-:W-:Y:S01]  /*6ab0*/  SHF.L.U32 R32, R32, R31, RZ ;  /* 0x0000001f20207219 */ /* 0x000fe200000006ff */
[----:B------:R-:W-:Y:S01]  /*6ac0*/  @P1 IMAD.MOV.U32 R33, RZ, RZ, R38 ;  /* 0x000000ffff211224 */ /* 0x000fe200078e0026 */
[----:B------:R-:W-:Y:S01]  /*6ad0*/  @P0 MOV R33, R39 ;  /* 0x0000002700210202 */ /* 0x000fe20000000f00 */
[----:B------:R-:W-:Y:S01]  /*6ae0*/  @P3 IMAD.MOV.U32 R33, RZ, RZ, R40 ;  /* 0x000000ffff213224 */ /* 0x000fe200078e0028 */
[----:B------:R-:W-:Y:S01]  /*6af0*/  ISETP.EQ.AND P0, PT, R35, 0x8, PT ;  /* 0x000000082300780c */ /* 0x000fe20003f02270 */
[----:B------:R-:W-:Y:S01]  /*6b00*/  @P5 IMAD.MOV.U32 R33, RZ, RZ, R41 ;  /* 0x000000ffff215224 */ /* 0x000fe200078e0029 */
[----:B------:R-:W-:Y:S01]  /*6b10*/  SHF.L.U32 R31, R26, R31, RZ ;  /* 0x0000001f1a1f7219 */ /* 0x000fe200000006ff */
[----:B------:R-:W-:Y:S01]  /*6b20*/  @P4 IMAD.MOV.U32 R33, RZ, RZ, R42 ;  /* 0x000000ffff214224 */ /* 0x000fe200078e002a */
[----:B------:R-:W-:-:S05]  /*6b30*/  SHF.R.U32.HI R27, RZ, R34, R26 ;  /* 0x00000022ff1b7219 */ /* 0x000fca000001161a */
[----:B------:R-:W-:-:S04]  /*6b40*/  IMAD.IADD R32, R32, 0x1, R27 ;  /* 0x0000000120207824 */ /* 0x000fc800078e021b */
[----:B------:R-:W-:-:S05]  /*6b50*/  @P0 IMAD.MOV.U32 R33, RZ, RZ, R51 ;  /* 0x000000ffff210224 */ /* 0x000fca00078e0033 */
[----:B------:R-:W-:-:S05]  /*6b60*/  SHF.R.U32.HI R26, RZ, R34, R33 ;  /* 0x00000022ff1a7219 */ /* 0x000fca0000011621 */
[----:B------:R-:W-:-:S07]  /*6b70*/  IMAD.IADD R26, R31, 0x1, R26 ;  /* 0x000000011f1a7824 */ /* 0x000fce00078e021a */
.L_x_151:
[----:B------:R-:W-:Y:S05]  /*6b80*/  BSYNC.RECONVERGENT B1 ;  /* 0x0000000000017941 */ /* 0x000fea0003800200 */
.L_x_150:
[C---:B------:R-:W-:Y:S01]  /*6b90*/  SHF.L.W.U32.HI R31, R26.reuse, 0x2, R32 ;  /* 0x000000021a1f7819 */ /* 0x040fe20000010e20 */
[----:B------:R-:W-:Y:S01]  /*6ba0*/  UMOV UR6, 0x54442d19 ;  /* 0x54442d1900067882 */ /* 0x000fe20000000000 */
[----:B------:R-:W-:Y:S01]  /*6bb0*/  SHF.L.U32 R26, R26, 0x2, RZ ;  /* 0x000000021a1a7819 */ /* 0x000fe200000006ff */
        /* <DEDUP_REMOVED lines=11> */
.L_x_148:
[----:B------:R-:W-:Y:S05]  /*6c70*/  BSYNC.RECONVERGENT B0 ;  /* 0x0000000000007941 */ /* 0x000fea0003800200 */
.L_x_147:
[----:B------:R-:W-:Y:S02]  /*6c80*/  IMAD R33, R0, 0xf, RZ ;  /* 0x0000000f00217824 */ /* 0x000fe400078e02ff */
[----:B------:R-:W-:Y:S01]  /*6c90*/  FMUL R26, R36, R36 ;  /* 0x00000024241a7220 */ /* 0x000fe20000400000 */
[C---:B------:R-:W-:Y:S01]  /*6ca0*/  LOP3.LUT R31, R32.reuse, 0x1, RZ, 0xc0, !PT ;  /* 0x00000001201f7812 */ /* 0x040fe200078ec0ff */
[----:B------:R-:W-:Y:S01]  /*6cb0*/  VIADD R32, R32, 0x1 ;  /* 0x0000000120207836 */ /* 0x000fe20000000000 */
[----:B------:R-:W-:Y:S01]  /*6cc0*/  BSSY.RECONVERGENT B0, `(.L_x_152) ;  /* 0x0000068000007945 */ /* 0x000fe20003800200 */
[----:B------:R-:W-:Y:S01]  /*6cd0*/  FFMA R27, R26, R43, -0.0013887860113754868507 ;  /* 0xbab607ed1a1b7423 */ /* 0x000fe2000000002b */
[----:B------:R-:W-:Y:S02]  /*6ce0*/  I2FP.F32.U32 R33, R33 ;  /* 0x0000002100217245 */ /* 0x000fe40000201000 */
[----:B------:R-:W-:Y:S02]  /*6cf0*/  ISETP.NE.U32.AND P0, PT, R31, 0x1, PT ;  /* 0x000000011f00780c */ /* 0x000fe40003f05070 */
[----:B------:R-:W-:Y:S01]  /*6d00*/  LOP3.LUT P2, RZ, R32, 0x2, RZ, 0xc0, !PT ;  /* 0x0000000220ff7812 */ /* 0x000fe2000784c0ff */
[----:B------:R-:W-:Y:S01]  /*6d10*/  FMUL R33, R33, 0.19634954631328582764 ;  /* 0x3e490fdb21217820 */ /* 0x000fe20000400000 */
[----:B------:R-:W-:-:S02]  /*6d20*/  FSEL R27, R27, -0.00019574658654164522886, P0 ;  /* 0xb94d41531b1b7808 */ /* 0x000fc40000000000 */
[----:B------:R-:W-:Y:S02]  /*6d30*/  FSEL R31, R44, 0.041666727513074874878, !P0 ;  /* 0x3d2aaabb2c1f7808 */ /* 0x000fe40004000000 */
[----:B------:R-:W-:Y:S02]  /*6d40*/  FSETP.GE.AND P1, PT, |R33|, 105615, PT ;  /* 0x47ce47802100780b */ /* 0x000fe40003f26200 */
[----:B------:R-:W-:Y:S01]  /*6d50*/  FSEL R36, R36, 1, !P0 ;  /* 0x3f80000024247808 */ /* 0x000fe20004000000 */
[----:B------:R-:W-:Y:S01]  /*6d60*/  FFMA R27, R26, R27, R31 ;  /* 0x0000001b1a1b7223 */ /* 0x000fe2000000001f */
[----:B------:R-:W-:Y:S02]  /*6d70*/  FSEL R31, -R45, -0.4999999701976776123, !P0 ;  /* 0xbeffffff2d1f7808 */ /* 0x000fe40004000100 */
[----:B------:R-:W-:-:S03]  /*6d80*/  FSETP.EQ.OR P0, PT, |R33|, +INF , !P1 ;  /* 0x7f8000002100780b */ /* 0x000fc60004f02600 */
[C---:B------:R-:W-:Y:S01]  /*6d90*/  FFMA R31, R26.reuse, R27, R31 ;  /* 0x0000001b1a1f7223 */ /* 0x040fe2000000001f */
[----:B------:R-:W-:Y:S01]  /*6da0*/  FFMA R27, R26, R36, RZ ;  /* 0x000000241a1b7223 */ /* 0x000fe200000000ff */
[----:B------:R-:W-:-:S03]  /*6db0*/  FMUL R26, RZ, R33 ;  /* 0x00000021ff1a7220 */ /* 0x000fc60000400000 */
[----:B------:R-:W-:Y:S01]  /*6dc0*/  FFMA R36, R27, R31, R36 ;  /* 0x0000001f1b247223 */ /* 0x000fe20000000024 */
[----:B------:R-:W-:Y:S02]  /*6dd0*/  SEL R31, R7, RZ, !P1 ;  /* 0x000000ff071f7207 */ /* 0x000fe40004800000 */
[----:B------:R-:W-:Y:S01]  /*6de0*/  FSEL R34, R13, R26, !P1 ;  /* 0x0000001a0d227208 */ /* 0x000fe20004800000 */
[----:B------:R-:W-:-:S04]  /*6df0*/  @P2 FADD R36, RZ, -R36 ;  /* 0x80000024ff242221 */ /* 0x000fc80000000000 */
[----:B-----5:R-:W-:Y:S01]  /*6e00*/  FMUL R49, R49, R36 ;  /* 0x0000002431317220 */ /* 0x020fe20000400000 */
[----:B------:R-:W-:Y:S06]  /*6e10*/  @P0 BRA `(.L_x_153) ;  /* 0x0000000400480947 */ /* 0x000fec0003800000 */
[----:B------:R-:W-:Y:S01]  /*6e20*/  IMAD.SHL.U32 R26, R33, 0x100, RZ ;  /* 0x00000100211a7824 */ /* 0x000fe200078e00ff */
[----:B------:R-:W-:Y:S01]  /*6e30*/  UMOV UR5, URZ ;  /* 0x000000ff00057c82 */ /* 0x000fe20008000000 */
[----:B------:R-:W-:Y:S02]  /*6e40*/  IMAD.MOV.U32 R31, RZ, RZ, RZ ;  /* 0x000000ffff1f7224 */ /* 0x000fe400078e00ff */
[----:B------:R-:W-:Y:S01]  /*6e50*/  IMAD.MOV.U32 R35, RZ, RZ, RZ ;  /* 0x000000ffff237224 */ /* 0x000fe200078e00ff */
[----:B------:R-:W-:-:S07]  /*6e60*/  LOP3.LUT R47, R26, 0x80000000, RZ, 0xfc, !PT ;  /* 0x800000001a2f7812 */ /* 0x000fce00078efcff */
.L_x_154:
        /* <DEDUP_REMOVED lines=22> */
[----:B------:R-:W-:Y:S01]  /*6fd0*/  IMAD R26, R0, 0xf, RZ ;  /* 0x0000000f001a7824 */ /* 0x000fe200078e02ff */
[C---:B------:R-:W-:Y:S01]  /*6fe0*/  ISETP.EQ.AND P3, PT, R22.reuse, -0x18, PT ;  /* 0xffffffe81600780c */ /* 0x040fe20003f62270 */
[----:B------:R-:W-:Y:S01]  /*6ff0*/  BSSY.RECONVERGENT B1, `(.L_x_155) ;  /* 0x0000026000017945 */ /* 0x000fe20003800200 */
[C---:B------:R-:W-:Y:S02]  /*7000*/  ISETP.EQ.AND P4, PT, R22.reuse, -0x14, PT ;  /* 0xffffffec1600780c */ /* 0x040fe40003f82270 */
[----:B------:R-:W-:Y:S02]  /*7010*/  I2FP.F32.U32 R27, R26 ;  /* 0x0000001a001b7245 */ /* 0x000fe40000201000 */
[C---:B------:R-:W-:Y:S02]  /*7020*/  ISETP.EQ.AND P2, PT, R22.reuse, -0x10, PT ;  /* 0xfffffff01600780c */ /* 0x040fe40003f42270 */
[C---:B------:R-:W-:Y:S01]  /*7030*/  ISETP.EQ.AND P1, PT, R22.reuse, -0xc, PT ;  /* 0xfffffff41600780c */ /* 0x040fe20003f22270 */
[----:B------:R-:W-:Y:S01]  /*7040*/  FMUL R27, R27, 0.19634954631328582764 ;  /* 0x3e490fdb1b1b7820 */ /* 0x000fe20000400000 */
[----:B------:R-:W-:-:S02]  /*7050*/  ISETP.EQ.AND P0, PT, R22, -0x8, PT ;  /* 0xfffffff81600780c */ /* 0x000fc40003f02270 */
[C---:B------:R-:W-:Y:S01]  /*7060*/  ISETP.EQ.AND P5, PT, R22.reuse, RZ, PT ;  /* 0x000000ff1600720c */ /* 0x040fe20003fa2270 */
[----:B------:R-:W-:Y:S01]  /*7070*/  @P3 IMAD.MOV.U32 R34, RZ, RZ, R37 ;  /* 0x000000ffff223224 */ /* 0x000fe200078e0025 */
[----:B------:R-:W-:Y:S01]  /*7080*/  SHF.R.U32.HI R27, RZ, 0x17, R27 ;  /* 0x00000017ff1b7819 */ /* 0x000fe2000001161b */
[--C-:B------:R-:W-:Y:S01]  /*7090*/  @P4 IMAD.MOV.U32 R34, RZ, RZ, R38.reuse ;  /* 0x000000ffff224224 */ /* 0x100fe200078e0026 */
[C---:B------:R-:W-:Y:S02]  /*70a0*/  ISETP.EQ.AND P3, PT, R22.reuse, -0x4, PT ;  /* 0xfffffffc1600780c */ /* 0x040fe40003f62270 */
[----:B------:R-:W-:Y:S01]  /*70b0*/  LOP3.LUT R33, R27, 0x1f, RZ, 0xc0, !PT ;  /* 0x0000001f1b217812 */ /* 0x000fe200078ec0ff */
[--C-:B------:R-:W-:Y:S01]  /*70c0*/  @P2 IMAD.MOV.U32 R34, RZ, RZ, R39.reuse ;  /* 0x000000ffff222224 */ /* 0x100fe200078e0027 */
[----:B------:R-:W-:Y:S01]  /*70d0*/  @P4 MOV R26, R37 ;  /* 0x00000025001a4202 */ /* 0x000fe20000000f00 */
[----:B------:R-:W-:Y:S01]  /*70e0*/  @P2 IMAD.MOV.U32 R26, RZ, RZ, R38 ;  /* 0x000000ffff1a2224 */ /* 0x000fe200078e0026 */
[----:B------:R-:W-:Y:S01]  /*70f0*/  ISETP.NE.AND P6, PT, R33, RZ, PT ;  /* 0x000000ff2100720c */ /* 0x000fe20003fc5270 */
[----:B------:R-:W-:Y:S01]  /*7100*/  @P1 IMAD.MOV.U32 R26, RZ, RZ, R39 ;  /* 0x000000ffff1a1224 */ /* 0x000fe200078e0027 */
[----:B------:R-:W-:Y:S01]  /*7110*/  ISETP.EQ.AND P4, PT, R22, 0x4, PT ;  /* 0x000000041600780c */ /* 0x000fe20003f82270 */
[--C-:B------:R-:W-:Y:S01]  /*7120*/  @P1 IMAD.MOV.U32 R34, RZ, RZ, R40.reuse ;  /* 0x000000ffff221224 */ /* 0x100fe200078e0028 */
[----:B------:R-:W-:Y:S01]  /*7130*/  @P0 MOV R34, R41 ;  /* 0x0000002900220202 */ /* 0x000fe20000000f00 */
[----:B------:R-:W-:-:S02]  /*7140*/  @P0 IMAD.MOV.U32 R26, RZ, RZ, R40 ;  /* 0x000000ffff1a0224 */ /* 0x000fc400078e0028 */
[----:B------:R-:W-:Y:S02]  /*7150*/  @P3 IMAD.MOV.U32 R26, RZ, RZ, R41 ;  /* 0x000000ffff1a3224 */ /* 0x000fe400078e0029 */
[--C-:B------:R-:W-:Y:S02]  /*7160*/  @P3 IMAD.MOV.U32 R34, RZ, RZ, R42.reuse ;  /* 0x000000ffff223224 */ /* 0x100fe400078e002a */
[----:B------:R-:W-:Y:S02]  /*7170*/  @P5 IMAD.MOV.U32 R26, RZ, RZ, R42 ;  /* 0x000000ffff1a5224 */ /* 0x000fe400078e002a */
[--C-:B------:R-:W-:Y:S02]  /*7180*/  @P5 IMAD.MOV.U32 R34, RZ, RZ, R31.reuse ;  /* 0x000000ffff225224 */ /* 0x100fe400078e001f */
[----:B------:R-:W-:Y:S01]  /*7190*/  @P4 IMAD.MOV.U32 R26, RZ, RZ, R31 ;  /* 0x000000ffff1a4224 */ /* 0x000fe200078e001f */
[----:B------:R-:W-:Y:S06]  /*71a0*/  @!P6 BRA `(.L_x_156) ;  /* 0x000000000028e947 */ /* 0x000fec0003800000 */
[----:B------:R-:W-:Y:S01]  /*71b0*/  @P2 IMAD.MOV.U32 R27, RZ, RZ, R37 ;  /* 0x000000ffff1b2224 */ /* 0x000fe200078e0025 */
[----:B------:R-:W-:Y:S01]  /*71c0*/  @P1 MOV R27, R38 ;  /* 0x00000026001b1202 */ /* 0x000fe20000000f00 */
[----:B------:R-:W-:Y:S01]  /*71d0*/  @P0 IMAD.MOV.U32 R27, RZ, RZ, R39 ;  /* 0x000000ffff1b0224 */ /* 0x000fe200078e0027 */
[----:B------:R-:W-:Y:S01]  /*71e0*/  ISETP.EQ.AND P0, PT, R22, 0x8, PT ;  /* 0x000000081600780c */ /* 0x000fe20003f02270 */
[----:B------:R-:W-:Y:S01]  /*71f0*/  @P3 IMAD.MOV.U32 R27, RZ, RZ, R40 ;  /* 0x000000ffff1b3224 */ /* 0x000fe200078e0028 */
[----:B------:R-:W-:Y:S01]  /*7200*/  SHF.L.W.U32.HI R34, R26, R33, R34 ;  /* 0x000000211a227219 */ /* 0x000fe20000010e22 */
[----:B------:R-:W-:Y:S02]  /*7210*/  @P5 IMAD.MOV.U32 R27, RZ, RZ, R41 ;  /* 0x000000ffff1b5224 */ /* 0x000fe400078e0029 */
[----:B------:R-:W-:-:S08]  /*7220*/  @P4 IMAD.MOV.U32 R27, RZ, RZ, R42 ;  /* 0x000000ffff1b4224 */ /* 0x000fd000078e002a */
[----:B------:R-:W-:-:S05]  /*7230*/  @P0 IMAD.MOV.U32 R27, RZ, RZ, R31 ;  /* 0x000000ffff1b0224 */ /* 0x000fca00078e001f */
[----:B------:R-:W-:-:S07]  /*7240*/  SHF.L.W.U32.HI R26, R27, R33, R26 ;  /* 0x000000211b1a7219 */ /* 0x000fce0000010e1a */
.L_x_156:
[----:B------:R-:W-:Y:S05]  /*7250*/  BSYNC.RECONVERGENT B1 ;  /* 0x0000000000017941 */ /* 0x000fea0003800200 */
.L_x_155:
        /* <DEDUP_REMOVED lines=14> */
.L_x_153:
[----:B------:R-:W-:Y:S05]  /*7340*/  BSYNC.RECONVERGENT B0 ;  /* 0x0000000000007941 */ /* 0x000fea0003800200 */
.L_x_152:
[----:B------:R-:W-:Y:S01]  /*7350*/  FMUL R27, R34, R34 ;  /* 0x00000022221b7220 */ /* 0x000fe20000400000 */
[C---:B------:R-:W-:Y:S01]  /*7360*/  LOP3.LUT R26, R31.reuse, 0x1, RZ, 0xc0, !PT ;  /* 0x000000011f1a7812 */ /* 0x040fe200078ec0ff */
[----:B------:R-:W-:Y:S01]  /*7370*/  ULEA UR4, UR4, -UR4, 0x1 ;  /* 0x8000000404047291 */ /* 0x000fe2000f8e08ff */
[----:B------:R-:W-:Y:S01]  /*7380*/  IADD3 R31, PT, PT, R31, 0x1, RZ ;  /* 0x000000011f1f7810 */ /* 0x000fe20007ffe0ff */
[----:B------:R-:W-:Y:S01]  /*7390*/  FFMA R43, R27, R43, -0.0013887860113754868507 ;  /* 0xbab607ed1b2b7423 */ /* 0x000fe2000000002b */
[----:B------:R-:W-:Y:S01]  /*73a0*/  ISETP.NE.U32.AND P0, PT, R26, 0x1, PT ;  /* 0x000000011a00780c */ /* 0x000fe20003f05070 */
[----:B------:R-:W-:Y:S01]  /*73b0*/  UIADD3 UR4, UPT, UPT, UR4, 0x1, URZ ;  /* 0x0000000104047890 */ /* 0x000fe2000fffe0ff */
[----:B------:R-:W-:Y:S02]  /*73c0*/  LOP3.LUT P1, RZ, R31, 0x2, RZ, 0xc0, !PT ;  /* 0x000000021fff7812 */ /* 0x000fe4000782c0ff */
[----:B------:R-:W-:Y:S01]  /*73d0*/  FSEL R44, R44, 0.041666727513074874878, !P0 ;  /* 0x3d2aaabb2c2c7808 */ /* 0x000fe20004000000 */
[----:B------:R-:W-:Y:S01]  /*73e0*/  UISETP.NE.AND UP0, UPT, UR4, 0x8, UPT ;  /* 0x000000080400788c */ /* 0x000fe2000bf05270 */
[----:B------:R-:W-:-:S02]  /*73f0*/  FSEL R26, R43, -0.00019574658654164522886, P0 ;  /* 0xb94d41532b1a7808 */ /* 0x000fc40000000000 */
[----:B------:R-:W-:-:S03]  /*7400*/  FSEL R45, -R45, -0.4999999701976776123, !P0 ;  /* 0xbeffffff2d2d7808 */ /* 0x000fc60004000100 */
[----:B------:R-:W-:Y:S01]  /*7410*/  FFMA R44, R27, R26, R44 ;  /* 0x0000001a1b2c7223 */ /* 0x000fe2000000002c */
[----:B------:R-:W-:-:S03]  /*7420*/  FSEL R26, R34, 1, !P0 ;  /* 0x3f800000221a7808 */ /* 0x000fc60004000000 */
[C---:B------:R-:W-:Y:S02]  /*7430*/  FFMA R44, R27.reuse, R44, R45 ;  /* 0x0000002c1b2c7223 */ /* 0x040fe4000000002d */
[----:B------:R-:W-:-:S04]  /*7440*/  FFMA R27, R27, R26, RZ ;  /* 0x0000001a1b1b7223 */ /* 0x000fc800000000ff */
[----:B------:R-:W-:-:S04]  /*7450*/  FFMA R26, R27, R44, R26 ;  /* 0x0000002c1b1a7223 */ /* 0x000fc8000000001a */
[----:B------:R-:W-:-:S04]  /*7460*/  @P1 FADD R26, RZ, -R26 ;  /* 0x8000001aff1a1221 */ /* 0x000fc80000000000 */
[----:B------:R-:W-:Y:S01]  /*7470*/  FFMA R47, R49, R26, R48 ;  /* 0x0000001a312f7223 */ /* 0x000fe20000000030 */
[----:B------:R-:W-:Y:S06]  /*7480*/  BRA.U UP0, `(.L_x_157) ;  /* 0xffffff91009c7547 */ /* 0x000fec000b83ffff */
[----:B------:R-:W0:Y:S01]  /*7490*/  S2R R6, SR_TID.X ;  /* 0x0000000000067919 */ /* 0x000e220000002100 */
[----:B------:R-:W1:Y:S01]  /*74a0*/  LDC.64 R2, c[0x0][0x388] ;  /* 0x0000e200ff027b82 */ /* 0x000e620000000a00 */
[----:B------:R-:W-:Y:S01]  /*74b0*/  IMAD.U32 R7, RZ, RZ, UR13 ;  /* 0x0000000dff077e24 */ /* 0x000fe2000f8e00ff */
[----:B------:R-:W-:Y:S01]  /*74c0*/  ISETP.NE.AND P1, PT, R0, RZ, PT ;  /* 0x000000ff0000720c */ /* 0x000fe20003f25270 */
[----:B------:R-:W-:Y:S02]  /*74d0*/  IMAD.U32 R5, RZ, RZ, UR12 ;  /* 0x0000000cff057e24 */ /* 0x000fe4000f8e00ff */
[----:B------:R-:W-:Y:S02]  /*74e0*/  IMAD.MOV.U32 R4, RZ, RZ, 0x3eb504f3 ;  /* 0x3eb504f3ff047424 */ /* 0x000fe400078e00ff */
[----:B------:R-:W-:Y:S01]  /*74f0*/  IMAD R7, R7, 0x8, R0 ;  /* 0x0000000807077824 */ /* 0x000fe200078e0200 */
[----:B0-----:R-:W-:Y:S01]  /*7500*/  ISETP.NE.AND P0, PT, R6, RZ, PT ;  /* 0x000000ff0600720c */ /* 0x001fe20003f05270 */
[----:B------:R-:W-:Y:S01]  /*7510*/  IMAD R6, R5, 0x8, R6 ;  /* 0x0000000805067824 */ /* 0x000fe200078e0206 */
[----:B------:R-:W-:-:S02]  /*7520*/  FSEL R5, R4, 0.5, !P1 ;  /* 0x3f00000004057808 */ /* 0x000fc40004800000 */
[----:B------:R-:W-:Y:S01]  /*7530*/  FSEL R0, R4, 0.5, !P0 ;  /* 0x3f00000004007808 */ /* 0x000fe20004000000 */
[----:B------:R-:W-:-:S04]  /*7540*/  IMAD R7, R7, UR14, R6 ;  /* 0x0000000e07077c24 */ /* 0x000fc8000f8e0206 */
[----:B------:R-:W-:Y:S01]  /*7550*/  FMUL R0, R0, R5 ;  /* 0x0000000500007220 */ /* 0x000fe20000400000 */
[----:B-1----:R-:W-:-:S04]  /*7560*/  IMAD.WIDE R2, R7, 0x4, R2 ;  /* 0x0000000407027825 */ /* 0x002fc800078e0202 */
[----:B------:R-:W-:-:S05]  /*7570*/  FMUL R47, R47, R0 ;  /* 0x000000002f2f7220 */ /* 0x000fca0000400000 */
[----:B------:R-:W-:Y:S01]  /*7580*/  STG.E desc[UR10][R2.64], R47 ;  /* 0x0000002f02007986 */ /* 0x000fe2000c10190a */
[----:B------:R-:W-:Y:S05]  /*7590*/  EXIT ;  /* 0x000000000000794d */ /* 0x000fea0003800000 */
.L_x_158:
        /* <DEDUP_REMOVED lines=14> */
.L_x_160:


//--------------------- .nv.global.init           --------------------------
	.section	.nv.global.init,"aw",@progbits
	.align	4
.nv.global.init:
	.type		__cudart_i2opi_f,@object
	.size		__cudart_i2opi_f,(.L_0 - __cudart_i2opi_f)
__cudart_i2opi_f:
        /*0000*/ 	.byte	0x41, 0x90, 0x43, 0x3c, 0x99, 0x95, 0x62, 0xdb, 0xc0, 0xdd, 0x34, 0xf5, 0xd1, 0x57, 0x27, 0xfc
        /*0010*/ 	.byte	0x29, 0x15, 0x44, 0x4e, 0x6e, 0x83, 0xf9, 0xa2
.L_0:


//--------------------- .nv.shared.reserved.0     --------------------------
	.section	.nv.shared.reserved.0,"aw",@nobits
	.weak		__nv_reservedSMEM_offset_0_alias
	.size		__nv_reservedSMEM_offset_0_alias, 0, 64
	.other		__nv_reservedSMEM_offset_0_alias,@"STO_CUDA_RESERVED_SHARED STV_DEFAULT"
__nv_reservedSMEM_offset_0_alias:
	.zero		0
	.zero		64


//--------------------- .nv.constant0._Z20dct8x8_inverse_naivePKfPfii --------------------------
	.section	.nv.constant0._Z20dct8x8_inverse_naivePKfPfii,"a",@progbits
	.sectionflags	@""
	.align	4
.nv.constant0._Z20dct8x8_inverse_naivePKfPfii:
	.zero		920


//--------------------- .nv.constant0._Z20dct8x8_forward_naivePKfPfii --------------------------
	.section	.nv.constant0._Z20dct8x8_forward_naivePKfPfii,"a",@progbits
	.sectionflags	@""
	.align	4
.nv.constant0._Z20dct8x8_forward_naivePKfPfii:
	.zero		920


//--------------------- SYMBOLS --------------------------

	.type		.nv.reservedSmem.offset0,@object
	.size		.nv.reservedSmem.offset0,0x4
